//
// Generated by NVIDIA NVVM Compiler
//
// Compiler Build ID: CL-36424714
// Cuda compilation tools, release 13.0, V13.0.88
// Based on NVVM 20.0.0
//

.version 9.0
.target sm_100
.address_size 64

	// .globl	_Z11countTriNumPyPi

.visible .entry _Z11countTriNumPyPi(
	.param .u64 .ptr .align 1 _Z11countTriNumPyPi_param_0,
	.param .u64 .ptr .align 1 _Z11countTriNumPyPi_param_1
)
{
	.reg .pred 	%p<43>;
	.reg .b32 	%r<259>;
	.reg .b64 	%rd<146>;

	ld.param.u64 	%rd7, [_Z11countTriNumPyPi_param_0];
	ld.param.u64 	%rd6, [_Z11countTriNumPyPi_param_1];
	cvta.to.global.u64 	%rd1, %rd7;
	mov.u32 	%r1, %nctaid.x;
	shr.u32 	%r2, %r1, 6;
	add.s32 	%r3, %r2, 1;
	mov.u32 	%r107, %ntid.x;
	div.u32 	%r108, %r1, %r107;
	add.s32 	%r4, %r108, 1;
	mov.u32 	%r109, %tid.x;
	mad.lo.s32 	%r220, %r109, %r108, %r109;
	setp.eq.s32 	%p1, %r108, 2147483647;
	mov.b32 	%r257, 0;
	@%p1 bra 	$L__BB0_45;
	mov.u32 	%r111, %ctaid.x;
	mul.lo.s32 	%r112, %r3, %r111;
	cvt.u64.u32 	%rd2, %r112;
	and.b32  	%r113, %r111, 63;
	cvt.u64.u32 	%rd3, %r113;
	shr.u32 	%r6, %r111, 6;
	and.b32  	%r7, %r1, 7;
	mad.lo.s32 	%r8, %r2, 7, %r6;
	shl.b32 	%r114, %r2, 3;
	add.s32 	%r9, %r114, 8;
	mad.lo.s32 	%r10, %r2, 6, %r6;
	mad.lo.s32 	%r11, %r2, 5, %r6;
	shl.b32 	%r115, %r2, 2;
	add.s32 	%r12, %r6, %r115;
	mad.lo.s32 	%r13, %r2, 3, %r6;
	shl.b32 	%r116, %r2, 1;
	add.s32 	%r14, %r6, %r116;
	add.s32 	%r15, %r220, %r4;
	mov.b32 	%r257, 0;
$L__BB0_2:
	and.b32  	%r117, %r220, 63;
	cvt.s64.s32 	%rd8, %r220;
	shr.u64 	%rd9, %rd8, 6;
	add.s64 	%rd10, %rd9, %rd2;
	shl.b64 	%rd11, %rd10, 3;
	add.s64 	%rd12, %rd1, %rd11;
	ld.global.u64 	%rd13, [%rd12];
	shr.u64 	%rd14, %rd13, %r117;
	and.b64  	%rd15, %rd14, 1;
	setp.eq.b64 	%p2, %rd15, 1;
	not.pred 	%p3, %p2;
	@%p3 bra 	$L__BB0_44;
	setp.lt.u32 	%p4, %r1, 8;
	mul.lo.s32 	%r120, %r220, %r3;
	cvt.s64.s32 	%rd4, %r120;
	mov.b32 	%r249, 0;
	@%p4 bra 	$L__BB0_22;
	and.b32  	%r122, %r1, -8;
	neg.s32 	%r231, %r122;
	shr.u32 	%r123, %r1, 6;
	add.s32 	%r222, %r123, %r6;
	add.s32 	%r223, %r6, 3;
	mov.b32 	%r230, 3;
	mov.u32 	%r224, %r14;
	mov.u32 	%r225, %r13;
	mov.u32 	%r226, %r12;
	mov.u32 	%r227, %r11;
	mov.u32 	%r228, %r10;
	mov.u32 	%r229, %r8;
$L__BB0_5:
	.pragma "nounroll";
	add.s32 	%r125, %r230, -3;
	and.b32  	%r126, %r125, 56;
	shr.u32 	%r127, %r125, 6;
	cvt.u64.u32 	%rd16, %r127;
	add.s64 	%rd17, %rd16, %rd4;
	shl.b64 	%rd18, %rd17, 3;
	add.s64 	%rd19, %rd1, %rd18;
	ld.global.u64 	%rd5, [%rd19];
	shr.u64 	%rd20, %rd5, %r126;
	and.b64  	%rd21, %rd20, 1;
	setp.eq.b64 	%p5, %rd21, 1;
	not.pred 	%p6, %p5;
	mov.b32 	%r233, 0;
	@%p6 bra 	$L__BB0_7;
	add.s32 	%r128, %r223, -3;
	mul.wide.u32 	%rd22, %r128, 8;
	add.s64 	%rd23, %rd1, %rd22;
	ld.global.u64 	%rd24, [%rd23];
	cvt.u32.u64 	%r129, %rd3;
	shr.u64 	%rd25, %rd24, %r129;
	cvt.u32.u64 	%r130, %rd25;
	and.b32  	%r233, %r130, 1;
$L__BB0_7:
	add.s32 	%r34, %r233, %r257;
	add.s32 	%r132, %r230, -2;
	and.b32  	%r133, %r132, 57;
	shr.u64 	%rd26, %rd5, %r133;
	and.b64  	%rd27, %rd26, 1;
	setp.eq.b64 	%p7, %rd27, 1;
	not.pred 	%p8, %p7;
	mov.b32 	%r234, 0;
	@%p8 bra 	$L__BB0_9;
	add.s32 	%r134, %r222, 1;
	mul.wide.u32 	%rd28, %r134, 8;
	add.s64 	%rd29, %rd1, %rd28;
	ld.global.u64 	%rd30, [%rd29];
	cvt.u32.u64 	%r135, %rd3;
	shr.u64 	%rd31, %rd30, %r135;
	cvt.u32.u64 	%r136, %rd31;
	and.b32  	%r234, %r136, 1;
$L__BB0_9:
	add.s32 	%r37, %r234, %r34;
	add.s32 	%r138, %r230, -1;
	and.b32  	%r139, %r138, 58;
	shr.u64 	%rd32, %rd5, %r139;
	and.b64  	%rd33, %rd32, 1;
	setp.eq.b64 	%p9, %rd33, 1;
	not.pred 	%p10, %p9;
	mov.b32 	%r235, 0;
	@%p10 bra 	$L__BB0_11;
	add.s32 	%r140, %r224, 2;
	mul.wide.u32 	%rd34, %r140, 8;
	add.s64 	%rd35, %rd1, %rd34;
	ld.global.u64 	%rd36, [%rd35];
	cvt.u32.u64 	%r141, %rd3;
	shr.u64 	%rd37, %rd36, %r141;
	cvt.u32.u64 	%r142, %rd37;
	and.b32  	%r235, %r142, 1;
$L__BB0_11:
	add.s32 	%r40, %r235, %r37;
	and.b32  	%r144, %r230, 59;
	shr.u64 	%rd38, %rd5, %r144;
	and.b64  	%rd39, %rd38, 1;
	setp.eq.b64 	%p11, %rd39, 1;
	not.pred 	%p12, %p11;
	mov.b32 	%r236, 0;
	@%p12 bra 	$L__BB0_13;
	add.s32 	%r145, %r225, 3;
	mul.wide.u32 	%rd40, %r145, 8;
	add.s64 	%rd41, %rd1, %rd40;
	ld.global.u64 	%rd42, [%rd41];
	cvt.u32.u64 	%r146, %rd3;
	shr.u64 	%rd43, %rd42, %r146;
	cvt.u32.u64 	%r147, %rd43;
	and.b32  	%r236, %r147, 1;
$L__BB0_13:
	add.s32 	%r43, %r236, %r40;
	add.s32 	%r149, %r230, 1;
	and.b32  	%r150, %r149, 60;
	shr.u64 	%rd44, %rd5, %r150;
	and.b64  	%rd45, %rd44, 1;
	setp.eq.b64 	%p13, %rd45, 1;
	not.pred 	%p14, %p13;
	mov.b32 	%r237, 0;
	@%p14 bra 	$L__BB0_15;
	add.s32 	%r151, %r226, 4;
	mul.wide.u32 	%rd46, %r151, 8;
	add.s64 	%rd47, %rd1, %rd46;
	ld.global.u64 	%rd48, [%rd47];
	cvt.u32.u64 	%r152, %rd3;
	shr.u64 	%rd49, %rd48, %r152;
	cvt.u32.u64 	%r153, %rd49;
	and.b32  	%r237, %r153, 1;
$L__BB0_15:
	add.s32 	%r46, %r237, %r43;
	add.s32 	%r155, %r230, 2;
	and.b32  	%r156, %r155, 61;
	shr.u64 	%rd50, %rd5, %r156;
	and.b64  	%rd51, %rd50, 1;
	setp.eq.b64 	%p15, %rd51, 1;
	not.pred 	%p16, %p15;
	mov.b32 	%r238, 0;
	@%p16 bra 	$L__BB0_17;
	add.s32 	%r157, %r227, 5;
	mul.wide.u32 	%rd52, %r157, 8;
	add.s64 	%rd53, %rd1, %rd52;
	ld.global.u64 	%rd54, [%rd53];
	cvt.u32.u64 	%r158, %rd3;
	shr.u64 	%rd55, %rd54, %r158;
	cvt.u32.u64 	%r159, %rd55;
	and.b32  	%r238, %r159, 1;
$L__BB0_17:
	add.s32 	%r49, %r238, %r46;
	add.s32 	%r161, %r230, 3;
	and.b32  	%r162, %r161, 62;
	shr.u64 	%rd56, %rd5, %r162;
	and.b64  	%rd57, %rd56, 1;
	setp.eq.b64 	%p17, %rd57, 1;
	not.pred 	%p18, %p17;
	mov.b32 	%r239, 0;
	@%p18 bra 	$L__BB0_19;
	add.s32 	%r163, %r228, 6;
	mul.wide.u32 	%rd58, %r163, 8;
	add.s64 	%rd59, %rd1, %rd58;
	ld.global.u64 	%rd60, [%rd59];
	cvt.u32.u64 	%r164, %rd3;
	shr.u64 	%rd61, %rd60, %r164;
	cvt.u32.u64 	%r165, %rd61;
	and.b32  	%r239, %r165, 1;
$L__BB0_19:
	add.s32 	%r52, %r239, %r49;
	add.s32 	%r167, %r230, 4;
	and.b32  	%r168, %r167, 63;
	shr.u64 	%rd62, %rd5, %r168;
	and.b64  	%rd63, %rd62, 1;
	setp.eq.b64 	%p19, %rd63, 1;
	not.pred 	%p20, %p19;
	mov.b32 	%r240, 0;
	@%p20 bra 	$L__BB0_21;
	add.s32 	%r169, %r229, 7;
	mul.wide.u32 	%rd64, %r169, 8;
	add.s64 	%rd65, %rd1, %rd64;
	ld.global.u64 	%rd66, [%rd65];
	cvt.u32.u64 	%r170, %rd3;
	shr.u64 	%rd67, %rd66, %r170;
	cvt.u32.u64 	%r171, %rd67;
	and.b32  	%r240, %r171, 1;
$L__BB0_21:
	and.b32  	%r249, %r1, 2147483640;
	add.s32 	%r257, %r240, %r52;
	add.s32 	%r231, %r231, 8;
	add.s32 	%r230, %r230, 8;
	add.s32 	%r229, %r229, %r9;
	add.s32 	%r228, %r228, %r9;
	add.s32 	%r227, %r227, %r9;
	add.s32 	%r226, %r226, %r9;
	add.s32 	%r225, %r225, %r9;
	add.s32 	%r224, %r224, %r9;
	add.s32 	%r223, %r223, %r9;
	add.s32 	%r222, %r222, %r9;
	setp.ne.s32 	%p21, %r231, 0;
	@%p21 bra 	$L__BB0_5;
$L__BB0_22:
	setp.eq.s32 	%p22, %r7, 0;
	@%p22 bra 	$L__BB0_44;
	add.s32 	%r173, %r7, -1;
	setp.lt.u32 	%p23, %r173, 3;
	@%p23 bra 	$L__BB0_33;
	and.b32  	%r175, %r249, 63;
	shr.u32 	%r176, %r249, 6;
	cvt.u64.u32 	%rd68, %r176;
	add.s64 	%rd69, %rd68, %rd4;
	shl.b64 	%rd70, %rd69, 3;
	add.s64 	%rd71, %rd1, %rd70;
	ld.global.u64 	%rd72, [%rd71];
	shr.u64 	%rd73, %rd72, %r175;
	and.b64  	%rd74, %rd73, 1;
	setp.eq.b64 	%p24, %rd74, 1;
	not.pred 	%p25, %p24;
	mov.b32 	%r244, 0;
	@%p25 bra 	$L__BB0_26;
	mad.lo.s32 	%r177, %r249, %r3, %r6;
	mul.wide.u32 	%rd75, %r177, 8;
	add.s64 	%rd76, %rd1, %rd75;
	ld.global.u64 	%rd77, [%rd76];
	cvt.u32.u64 	%r178, %rd3;
	shr.u64 	%rd78, %rd77, %r178;
	cvt.u32.u64 	%r179, %rd78;
	and.b32  	%r244, %r179, 1;
$L__BB0_26:
	add.s32 	%r72, %r244, %r257;
	add.s32 	%r73, %r249, 1;
	and.b32  	%r181, %r73, 63;
	shr.u32 	%r182, %r73, 6;
	cvt.u64.u32 	%rd79, %r182;
	add.s64 	%rd80, %rd79, %rd4;
	shl.b64 	%rd81, %rd80, 3;
	add.s64 	%rd82, %rd1, %rd81;
	ld.global.u64 	%rd83, [%rd82];
	shr.u64 	%rd84, %rd83, %r181;
	and.b64  	%rd85, %rd84, 1;
	setp.eq.b64 	%p26, %rd85, 1;
	not.pred 	%p27, %p26;
	mov.b32 	%r245, 0;
	@%p27 bra 	$L__BB0_28;
	mad.lo.s32 	%r183, %r73, %r3, %r6;
	mul.wide.u32 	%rd86, %r183, 8;
	add.s64 	%rd87, %rd1, %rd86;
	ld.global.u64 	%rd88, [%rd87];
	cvt.u32.u64 	%r184, %rd3;
	shr.u64 	%rd89, %rd88, %r184;
	cvt.u32.u64 	%r185, %rd89;
	and.b32  	%r245, %r185, 1;
$L__BB0_28:
	add.s32 	%r76, %r245, %r72;
	add.s32 	%r77, %r249, 2;
	and.b32  	%r187, %r77, 63;
	shr.u32 	%r188, %r77, 6;
	cvt.u64.u32 	%rd90, %r188;
	add.s64 	%rd91, %rd90, %rd4;
	shl.b64 	%rd92, %rd91, 3;
	add.s64 	%rd93, %rd1, %rd92;
	ld.global.u64 	%rd94, [%rd93];
	shr.u64 	%rd95, %rd94, %r187;
	and.b64  	%rd96, %rd95, 1;
	setp.eq.b64 	%p28, %rd96, 1;
	not.pred 	%p29, %p28;
	mov.b32 	%r246, 0;
	@%p29 bra 	$L__BB0_30;
	mad.lo.s32 	%r189, %r77, %r3, %r6;
	mul.wide.u32 	%rd97, %r189, 8;
	add.s64 	%rd98, %rd1, %rd97;
	ld.global.u64 	%rd99, [%rd98];
	cvt.u32.u64 	%r190, %rd3;
	shr.u64 	%rd100, %rd99, %r190;
	cvt.u32.u64 	%r191, %rd100;
	and.b32  	%r246, %r191, 1;
$L__BB0_30:
	add.s32 	%r80, %r246, %r76;
	add.s32 	%r81, %r249, 3;
	and.b32  	%r193, %r81, 63;
	shr.u32 	%r194, %r81, 6;
	cvt.u64.u32 	%rd101, %r194;
	add.s64 	%rd102, %rd101, %rd4;
	shl.b64 	%rd103, %rd102, 3;
	add.s64 	%rd104, %rd1, %rd103;
	ld.global.u64 	%rd105, [%rd104];
	shr.u64 	%rd106, %rd105, %r193;
	and.b64  	%rd107, %rd106, 1;
	setp.eq.b64 	%p30, %rd107, 1;
	not.pred 	%p31, %p30;
	mov.b32 	%r247, 0;
	@%p31 bra 	$L__BB0_32;
	mad.lo.s32 	%r195, %r81, %r3, %r6;
	mul.wide.u32 	%rd108, %r195, 8;
	add.s64 	%rd109, %rd1, %rd108;
	ld.global.u64 	%rd110, [%rd109];
	cvt.u32.u64 	%r196, %rd3;
	shr.u64 	%rd111, %rd110, %r196;
	cvt.u32.u64 	%r197, %rd111;
	and.b32  	%r247, %r197, 1;
$L__BB0_32:
	add.s32 	%r257, %r247, %r80;
	add.s32 	%r249, %r249, 4;
$L__BB0_33:
	and.b32  	%r199, %r1, 3;
	setp.eq.s32 	%p32, %r199, 0;
	@%p32 bra 	$L__BB0_44;
	setp.eq.s32 	%p33, %r199, 1;
	@%p33 bra 	$L__BB0_40;
	and.b32  	%r201, %r249, 63;
	shr.u32 	%r202, %r249, 6;
	cvt.u64.u32 	%rd112, %r202;
	add.s64 	%rd113, %rd112, %rd4;
	shl.b64 	%rd114, %rd113, 3;
	add.s64 	%rd115, %rd1, %rd114;
	ld.global.u64 	%rd116, [%rd115];
	shr.u64 	%rd117, %rd116, %r201;
	and.b64  	%rd118, %rd117, 1;
	setp.eq.b64 	%p34, %rd118, 1;
	not.pred 	%p35, %p34;
	mov.b32 	%r251, 0;
	@%p35 bra 	$L__BB0_37;
	mad.lo.s32 	%r203, %r249, %r3, %r6;
	mul.wide.u32 	%rd119, %r203, 8;
	add.s64 	%rd120, %rd1, %rd119;
	ld.global.u64 	%rd121, [%rd120];
	cvt.u32.u64 	%r204, %rd3;
	shr.u64 	%rd122, %rd121, %r204;
	cvt.u32.u64 	%r205, %rd122;
	and.b32  	%r251, %r205, 1;
$L__BB0_37:
	add.s32 	%r91, %r251, %r257;
	add.s32 	%r92, %r249, 1;
	and.b32  	%r207, %r92, 63;
	shr.u32 	%r208, %r92, 6;
	cvt.u64.u32 	%rd123, %r208;
	add.s64 	%rd124, %rd123, %rd4;
	shl.b64 	%rd125, %rd124, 3;
	add.s64 	%rd126, %rd1, %rd125;
	ld.global.u64 	%rd127, [%rd126];
	shr.u64 	%rd128, %rd127, %r207;
	and.b64  	%rd129, %rd128, 1;
	setp.eq.b64 	%p36, %rd129, 1;
	not.pred 	%p37, %p36;
	mov.b32 	%r252, 0;
	@%p37 bra 	$L__BB0_39;
	mad.lo.s32 	%r209, %r92, %r3, %r6;
	mul.wide.u32 	%rd130, %r209, 8;
	add.s64 	%rd131, %rd1, %rd130;
	ld.global.u64 	%rd132, [%rd131];
	cvt.u32.u64 	%r210, %rd3;
	shr.u64 	%rd133, %rd132, %r210;
	cvt.u32.u64 	%r211, %rd133;
	and.b32  	%r252, %r211, 1;
$L__BB0_39:
	add.s32 	%r257, %r252, %r91;
	add.s32 	%r249, %r249, 2;
$L__BB0_40:
	and.b32  	%r212, %r1, 1;
	setp.eq.b32 	%p38, %r212, 1;
	not.pred 	%p39, %p38;
	@%p39 bra 	$L__BB0_44;
	and.b32  	%r214, %r249, 63;
	shr.u32 	%r215, %r249, 6;
	cvt.u64.u32 	%rd134, %r215;
	add.s64 	%rd135, %rd134, %rd4;
	shl.b64 	%rd136, %rd135, 3;
	add.s64 	%rd137, %rd1, %rd136;
	ld.global.u64 	%rd138, [%rd137];
	shr.u64 	%rd139, %rd138, %r214;
	and.b64  	%rd140, %rd139, 1;
	setp.eq.b64 	%p40, %rd140, 1;
	not.pred 	%p41, %p40;
	mov.b32 	%r256, 0;
	@%p41 bra 	$L__BB0_43;
	mad.lo.s32 	%r216, %r249, %r3, %r6;
	mul.wide.u32 	%rd141, %r216, 8;
	add.s64 	%rd142, %rd1, %rd141;
	ld.global.u64 	%rd143, [%rd142];
	cvt.u32.u64 	%r217, %rd3;
	shr.u64 	%rd144, %rd143, %r217;
	cvt.u32.u64 	%r218, %rd144;
	and.b32  	%r256, %r218, 1;
$L__BB0_43:
	add.s32 	%r257, %r256, %r257;
$L__BB0_44:
	add.s32 	%r220, %r220, 1;
	setp.lt.s32 	%p42, %r220, %r15;
	@%p42 bra 	$L__BB0_2;
$L__BB0_45:
	cvta.to.global.u64 	%rd145, %rd6;
	atom.global.add.u32 	%r219, [%rd145], %r257;
	ret;

}


// ===== COMPILED SASS (sm_100) =====

	.target	sm_100

	.elftype	@"ET_EXEC"


//--------------------- .note.nv.tkinfo           --------------------------
	.section	.note.nv.tkinfo,"",@"SHT_NOTE"
	.sectionflags	@"SHF_NOTE_NV_TKINFO"
	.tkinfo
        /*0018*/ 	.word	0x00000002
        /*0030*/ 	.string	""
        /*0030*/ 	.string	"ptxas"
        /*0030*/ 	.string	"Cuda compilation tools, release 13.0, V13.0.88"
        /*0030*/ 	.string	"Build cuda_13.0.r13.0/compiler.36424714_0"
        /*0030*/ 	.string	"-arch sm_100 -m 64 "



//--------------------- .note.nv.cuinfo           --------------------------
	.section	.note.nv.cuinfo,"",@"SHT_NOTE"
	.sectionflags	@"SHF_NOTE_NV_CUINFO"
        /*0018*/ 	.short	0x0002
        /*001a*/ 	.short	0x0064
        /*001c*/ 	.short	0x0082
	.zero		2


//--------------------- .nv.info                  --------------------------
	.section	.nv.info,"",@"SHT_CUDA_INFO"
	.align	4


	//----- nvinfo : EIATTR_REGCOUNT
	.align		4
        /*0000*/ 	.byte	0x04, 0x2f
        /*0002*/ 	.short	(.L_1 - .L_0)
	.align		4
.L_0:
        /*0004*/ 	.word	index@(_Z11countTriNumPyPi)
        /*0008*/ 	.word	0x0000001e


	//----- nvinfo : EIATTR_FRAME_SIZE
	.align		4
.L_1:
        /*000c*/ 	.byte	0x04, 0x11
        /*000e*/ 	.short	(.L_3 - .L_2)
	.align		4
.L_2:
        /*0010*/ 	.word	index@(_Z11countTriNumPyPi)
        /*0014*/ 	.word	0x00000000


	//----- nvinfo : EIATTR_MIN_STACK_SIZE
	.align		4
.L_3:
        /*0018*/ 	.byte	0x04, 0x12
        /*001a*/ 	.short	(.L_5 - .L_4)
	.align		4
.L_4:
        /*001c*/ 	.word	index@(_Z11countTriNumPyPi)
        /*0020*/ 	.word	0x00000000
.L_5:


//--------------------- .nv.compat                --------------------------
	.section	.nv.compat,"",@"SHT_CUDA_COMPAT_INFO"
	.align	4
        /*0000*/ 	.byte	0x02, 0x09, 0x00, 0x00, 0x02, 0x02, 0x01, 0x00, 0x02, 0x05, 0x05, 0x00, 0x03, 0x07, 0x01, 0x01
        /*0010*/ 	.byte	0x02, 0x03, 0x00, 0x00, 0x02, 0x06, 0x01, 0x00, 0x04, 0x0b, 0x08, 0x00, 0x09, 0x00, 0x00, 0x00
        /*0020*/ 	.byte	0x00, 0x00, 0x00, 0x00


//--------------------- .nv.info._Z11countTriNumPyPi --------------------------
	.section	.nv.info._Z11countTriNumPyPi,"",@"SHT_CUDA_INFO"
	.sectionflags	@""
	.align	4


	//----- nvinfo : EIATTR_CUDA_API_VERSION
	.align		4
        /*0000*/ 	.byte	0x04, 0x37
        /*0002*/ 	.short	(.L_7 - .L_6)
.L_6:
        /*0004*/ 	.word	0x00000082


	//----- nvinfo : EIATTR_KPARAM_INFO
	.align		4
.L_7:
        /*0008*/ 	.byte	0x04, 0x17
        /*000a*/ 	.short	(.L_9 - .L_8)
.L_8:
        /*000c*/ 	.word	0x00000000
        /*0010*/ 	.short	0x0001
        /*0012*/ 	.short	0x0008
        /*0014*/ 	.byte	0x00, 0xf5, 0x21, 0x00


	//----- nvinfo : EIATTR_KPARAM_INFO
	.align		4
.L_9:
        /*0018*/ 	.byte	0x04, 0x17
        /*001a*/ 	.short	(.L_11 - .L_10)
.L_10:
        /*001c*/ 	.word	0x00000000
        /*0020*/ 	.short	0x0000
        /*0022*/ 	.short	0x0000
        /*0024*/ 	.byte	0x00, 0xf5, 0x21, 0x00


	//----- nvinfo : EIATTR_SPARSE_MMA_MASK
	.align		4
.L_11:
        /*0028*/ 	.byte	0x03, 0x50
        /*002a*/ 	.short	0x0000


	//----- nvinfo : EIATTR_MAXREG_COUNT
	.align		4
        /*002c*/ 	.byte	0x03, 0x1b
        /*002e*/ 	.short	0x00ff


	//----- nvinfo : EIATTR_MERCURY_ISA_VERSION
	.align		4
        /*0030*/ 	.byte	0x03, 0x5f
        /*0032*/ 	.short	0x0101


	//----- nvinfo : EIATTR_INT_WARP_WIDE_INSTR_OFFSETS
	.align		4
        /*0034*/ 	.byte	0x04, 0x31
        /*0036*/ 	.short	(.L_13 - .L_12)


	//   ....[0]....
.L_12:
        /*0038*/ 	.word	0x000016f0


	//   ....[1]....
        /*003c*/ 	.word	0x00001710


	//----- nvinfo : EIATTR_VRC_CTA_INIT_COUNT
	.align		4
.L_13:
        /*0040*/ 	.byte	0x02, 0x4a
	.zero		1
	.zero		1


	//----- nvinfo : EIATTR_EXIT_INSTR_OFFSETS
	.align		4
        /*0044*/ 	.byte	0x04, 0x1c
        /*0046*/ 	.short	(.L_15 - .L_14)


	//   ....[0]....
.L_14:
        /*0048*/ 	.word	0x00001760


	//----- nvinfo : EIATTR_CRS_STACK_SIZE
	.align		4
.L_15:
        /*004c*/ 	.byte	0x04, 0x1e
        /*004e*/ 	.short	(.L_17 - .L_16)
.L_16:
        /*0050*/ 	.word	0x00000000


	//----- nvinfo : EIATTR_CBANK_PARAM_SIZE
	.align		4
.L_17:
        /*0054*/ 	.byte	0x03, 0x19
        /*0056*/ 	.short	0x0010


	//----- nvinfo : EIATTR_PARAM_CBANK
	.align		4
        /*0058*/ 	.byte	0x04, 0x0a
        /*005a*/ 	.short	(.L_19 - .L_18)
	.align		4
.L_18:
        /*005c*/ 	.word	index@(.nv.constant0._Z11countTriNumPyPi)
        /*0060*/ 	.short	0x0380
        /*0062*/ 	.short	0x0010


	//----- nvinfo : EIATTR_SW_WAR
	.align		4
.L_19:
        /*0064*/ 	.byte	0x04, 0x36
        /*0066*/ 	.short	(.L_21 - .L_20)
.L_20:
        /*0068*/ 	.word	0x00000008
.L_21:


//--------------------- .nv.callgraph             --------------------------
	.section	.nv.callgraph,"",@"SHT_CUDA_CALLGRAPH"
	.align	4
	.sectionentsize	8
	.align		4
        /*0000*/ 	.word	0x00000000
	.align		4
        /*0004*/ 	.word	0xffffffff
	.align		4
        /*0008*/ 	.word	0x00000000
	.align		4
        /*000c*/ 	.word	0xfffffffe
	.align		4
        /*0010*/ 	.word	0x00000000
	.align		4
        /*0014*/ 	.word	0xfffffffd
	.align		4
        /*0018*/ 	.word	0x00000000
	.align		4
        /*001c*/ 	.word	0xfffffffc


//--------------------- .text._Z11countTriNumPyPi --------------------------
	.section	.text._Z11countTriNumPyPi,"ax",@progbits
	.align	128
        .global         _Z11countTriNumPyPi
        .type           _Z11countTriNumPyPi,@function
        .size           _Z11countTriNumPyPi,(.L_x_11 - _Z11countTriNumPyPi)
        .other          _Z11countTriNumPyPi,@"STO_CUDA_ENTRY STV_DEFAULT"
_Z11countTriNumPyPi:
.text._Z11countTriNumPyPi:
[----:B------:R-:W-:Y:S01]  /*0000*/  LDC R1, c[0x0][0x37c] ;  /* 0x0000df00ff017b82 */ /* 0x000fe20000000800 */
[----:B------:R-:W0:Y:S01]  /*0010*/  LDCU UR14, c[0x0][0x370] ;  /* 0x00006e00ff0e77ac */ /* 0x000e220008000800 */
[----:B------:R-:W-:Y:S01]  /*0020*/  IMAD.MOV.U32 R24, RZ, RZ, RZ ;  /* 0x000000ffff187224 */ /* 0x000fe200078e00ff */
[----:B------:R-:W1:Y:S01]  /*0030*/  LDCU UR7, c[0x0][0x360] ;  /* 0x00006c00ff0777ac */ /* 0x000e620008000800 */
[----:B------:R-:W-:Y:S01]  /*0040*/  UMOV UR4, URZ ;  /* 0x000000ff00047c82 */ /* 0x000fe20008000000 */
[----:B------:R-:W2:Y:S01]  /*0050*/  LDCU.64 UR12, c[0x0][0x358] ;  /* 0x00006b00ff0c77ac */ /* 0x000ea20008000a00 */
[----:B-1----:R-:W1:Y:S01]  /*0060*/  I2F.U32.RP R0, UR7 ;  /* 0x0000000700007d06 */ /* 0x002e620008209000 */
[----:B------:R-:W-:-:S07]  /*0070*/  UISETP.NE.U32.AND UP2, UPT, UR7, URZ, UPT ;  /* 0x000000ff0700728c */ /* 0x000fce000bf45070 */
[----:B-1----:R-:W1:Y:S02]  /*0080*/  MUFU.RCP R0, R0 ;  /* 0x0000000000007308 */ /* 0x002e640000001000 */
[----:B-1----:R-:W-:-:S06]  /*0090*/  VIADD R2, R0, 0xffffffe ;  /* 0x0ffffffe00027836 */ /* 0x002fcc0000000000 */
[----:B------:R-:W1:Y:S02]  /*00a0*/  F2I.FTZ.U32.TRUNC.NTZ R2, R2 ;  /* 0x0000000200027305 */ /* 0x000e64000021f000 */
[----:B-1----:R-:W-:Y:S02]  /*00b0*/  R2UR UR5, R2 ;  /* 0x00000000020572ca */ /* 0x002fe400000e0000 */
[----:B------:R-:W1:Y:S11]  /*00c0*/  S2R R2, SR_TID.X ;  /* 0x0000000000027919 */ /* 0x000e760000002100 */
[----:B------:R-:W-:-:S04]  /*00d0*/  UIADD3 UR6, UPT, UPT, URZ, -UR5, URZ ;  /* 0x80000005ff067290 */ /* 0x000fc8000fffe0ff */
[----:B------:R-:W-:-:S04]  /*00e0*/  UIMAD UR6, UR6, UR7, URZ ;  /* 0x00000007060672a4 */ /* 0x000fc8000f8e02ff */
[----:B------:R-:W-:-:S04]  /*00f0*/  UIMAD.WIDE.U32 UR4, UR5, UR6, UR4 ;  /* 0x00000006050472a5 */ /* 0x000fc8000f8e0004 */
[----:B0-----:R-:W-:-:S07]  /*0100*/  UIMAD.WIDE.U32 UR4, UR5, UR14, URZ ;  /* 0x0000000e050472a5 */ /* 0x001fce000f8e00ff */
[----:B------:R-:W-:Y:S02]  /*0110*/  UMOV UR6, UR5 ;  /* 0x0000000500067c82 */ /* 0x000fe40008000000 */
[----:B------:R-:W-:-:S04]  /*0120*/  UIADD3 UR4, UPT, UPT, -UR6, URZ, URZ ;  /* 0x000000ff06047290 */ /* 0x000fc8000fffe1ff */
[----:B------:R-:W-:-:S04]  /*0130*/  UIMAD UR4, UR7, UR4, UR14 ;  /* 0x00000004070472a4 */ /* 0x000fc8000f8e020e */
[----:B------:R-:W-:-:S11]  /*0140*/  UISETP.GE.U32.AND UP0, UPT, UR4, UR7, UPT ;  /* 0x000000070400728c */ /* 0x000fd6000bf06070 */
[----:B------:R-:W-:Y:S02]  /*0150*/  @UP0 UIADD3 UR4, UPT, UPT, UR4, -UR7, URZ ;  /* 0x8000000704040290 */ /* 0x000fe4000fffe0ff */
[----:B------:R-:W-:Y:S02]  /*0160*/  @UP0 UIADD3 UR6, UPT, UPT, UR6, 0x1, URZ ;  /* 0x0000000106060890 */ /* 0x000fe4000fffe0ff */
[----:B------:R-:W-:-:S11]  /*0170*/  UISETP.GE.U32.AND UP1, UPT, UR4, UR7, UPT ;  /* 0x000000070400728c */ /* 0x000fd6000bf26070 */
[----:B------:R-:W-:Y:S02]  /*0180*/  @UP1 UIADD3 UR6, UPT, UPT, UR6, 0x1, URZ ;  /* 0x0000000106061890 */ /* 0x000fe4000fffe0ff */
[----:B------:R-:W-:-:S04]  /*0190*/  @!UP2 ULOP3.LUT UR6, URZ, UR7, URZ, 0x33, !UPT ;  /* 0x00000007ff06a292 */ /* 0x000fc8000f8e33ff */
[----:B------:R-:W-:Y:S02]  /*01a0*/  UISETP.NE.AND UP0, UPT, UR6, 0x7fffffff, UPT ;  /* 0x7fffffff0600788c */ /* 0x000fe4000bf05270 */
[----:B-1----:R-:W-:-:S07]  /*01b0*/  IMAD R2, R2, UR6, R2 ;  /* 0x0000000602027c24 */ /* 0x002fce000f8e0202 */
[----:B--2---:R-:W-:Y:S05]  /*01c0*/  BRA.U !UP0, `(.L_x_0) ;  /* 0x0000001508447547 */ /* 0x004fea000b800000 */
[----:B------:R-:W0:Y:S01]  /*01d0*/  S2UR UR7, SR_CTAID.X ;  /* 0x00000000000779c3 */ /* 0x000e220000002500 */
[----:B------:R-:W-:Y:S01]  /*01e0*/  USHF.R.U32.HI UR4, URZ, 0x6, UR14 ;  /* 0x00000006ff047899 */ /* 0x000fe2000801160e */
[----:B------:R-:W-:Y:S01]  /*01f0*/  IMAD.U32 R3, RZ, RZ, UR6 ;  /* 0x00000006ff037e24 */ /* 0x000fe2000f8e00ff */
[----:B------:R-:W-:Y:S01]  /*0200*/  BSSY.RECONVERGENT B0, `(.L_x_0) ;  /* 0x000014d000007945 */ /* 0x000fe20003800200 */
[----:B------:R-:W-:Y:S01]  /*0210*/  IMAD.MOV.U32 R24, RZ, RZ, RZ ;  /* 0x000000ffff187224 */ /* 0x000fe200078e00ff */
[----:B------:R-:W-:Y:S02]  /*0220*/  UIADD3 UR5, UPT, UPT, UR4, 0x1, URZ ;  /* 0x0000000104057890 */ /* 0x000fe4000fffe0ff */
[----:B------:R-:W-:Y:S01]  /*0230*/  IADD3 R3, PT, PT, R2, 0x1, R3 ;  /* 0x0000000102037810 */ /* 0x000fe20007ffe003 */
[----:B------:R-:W-:Y:S02]  /*0240*/  ULEA UR4, UR4, 0x8, 0x3 ;  /* 0x0000000804047891 */ /* 0x000fe4000f8e18ff */
[----:B0-----:R-:W-:-:S02]  /*0250*/  ULOP3.LUT UR8, UR7, 0x3f, URZ, 0xc0, !UPT ;  /* 0x0000003f07087892 */ /* 0x001fc4000f8ec0ff */
[----:B------:R-:W-:Y:S02]  /*0260*/  USHF.R.U32.HI UR9, URZ, 0x6, UR7 ;  /* 0x00000006ff097899 */ /* 0x000fe40008011607 */
[----:B------:R-:W-:-:S12]  /*0270*/  UIMAD UR5, UR5, UR7, URZ ;  /* 0x00000007050572a4 */ /* 0x000fd8000f8e02ff */
.L_x_9:
[----:B------:R-:W0:Y:S01]  /*0280*/  LDCU.64 UR6, c[0x0][0x380] ;  /* 0x00007000ff0677ac */ /* 0x000e220008000a00 */
[----:B------:R-:W-:-:S04]  /*0290*/  SHF.R.S32.HI R7, RZ, 0x1f, R2 ;  /* 0x0000001fff077819 */ /* 0x000fc80000011402 */
[----:B------:R-:W-:-:S04]  /*02a0*/  SHF.R.U64 R0, R2, 0x6, R7 ;  /* 0x0000000602007819 */ /* 0x000fc80000001207 */
[----:B------:R-:W-:-:S04]  /*02b0*/  IADD3 R0, P0, PT, R0, UR5, RZ ;  /* 0x0000000500007c10 */ /* 0x000fc8000ff1e0ff */
[----:B------:R-:W-:Y:S01]  /*02c0*/  LEA.HI.X R7, R7, RZ, RZ, 0x1a, P0 ;  /* 0x000000ff07077211 */ /* 0x000fe200000fd4ff */
[----:B0-----:R-:W-:Y:S02]  /*02d0*/  IMAD.U32 R4, RZ, RZ, UR6 ;  /* 0x00000006ff047e24 */ /* 0x001fe4000f8e00ff */
[----:B------:R-:W-:-:S03]  /*02e0*/  IMAD.U32 R5, RZ, RZ, UR7 ;  /* 0x00000007ff057e24 */ /* 0x000fc6000f8e00ff */
[----:B------:R-:W-:-:S04]  /*02f0*/  LEA R6, P0, R0, R4, 0x3 ;  /* 0x0000000400067211 */ /* 0x000fc800078018ff */
[----:B------:R-:W-:-:S06]  /*0300*/  LEA.HI.X R7, R0, R5, R7, 0x3, P0 ;  /* 0x0000000500077211 */ /* 0x000fcc00000f1c07 */
[----:B------:R-:W2:Y:S01]  /*0310*/  LDG.E.64 R6, desc[UR12][R6.64] ;  /* 0x0000000c06067981 */ /* 0x000ea2000c1e1b00 */
[----:B------:R-:W-:Y:S01]  /*0320*/  LOP3.LUT R9, R2, 0x3f, RZ, 0xc0, !PT ;  /* 0x0000003f02097812 */ /* 0x000fe200078ec0ff */
[----:B------:R-:W-:Y:S03]  /*0330*/  BSSY.RECONVERGENT B1, `(.L_x_1) ;  /* 0x0000136000017945 */ /* 0x000fe60003800200 */
[----:B--2---:R-:W-:-:S04]  /*0340*/  SHF.R.U64 R0, R6, R9, R7 ;  /* 0x0000000906007219 */ /* 0x004fc80000001207 */
[----:B------:R-:W-:-:S04]  /*0350*/  LOP3.LUT R0, R0, 0x1, RZ, 0xc0, !PT ;  /* 0x0000000100007812 */ /* 0x000fc800078ec0ff */
[----:B------:R-:W-:-:S04]  /*0360*/  ISETP.NE.U32.AND P0, PT, R0, 0x1, PT ;  /* 0x000000010000780c */ /* 0x000fc80003f05070 */
[----:B------:R-:W-:-:S13]  /*0370*/  ISETP.NE.U32.AND.EX P0, PT, RZ, RZ, PT, P0 ;  /* 0x000000ffff00720c */ /* 0x000fda0003f05100 */
[----:B------:R-:W-:Y:S05]  /*0380*/  @P0 BRA `(.L_x_2) ;  /* 0x0000001000c00947 */ /* 0x000fea0003800000 */
[----:B------:R-:W-:Y:S01]  /*0390*/  USHF.R.U32.HI UR7, URZ, 0x6, UR14 ;  /* 0x00000006ff077899 */ /* 0x000fe2000801160e */
[----:B------:R-:W-:Y:S01]  /*03a0*/  IMAD.MOV.U32 R11, RZ, RZ, RZ ;  /* 0x000000ffff0b7224 */ /* 0x000fe200078e00ff */
[----:B------:R-:W-:Y:S02]  /*03b0*/  UISETP.GE.U32.AND UP0, UPT, UR14, 0x8, UPT ;  /* 0x000000080e00788c */ /* 0x000fe4000bf06070 */
[----:B------:R-:W-:-:S06]  /*03c0*/  UIADD3 UR6, UPT, UPT, UR7, 0x1, URZ ;  /* 0x0000000107067890 */ /* 0x000fcc000fffe0ff */
[----:B------:R-:W-:-:S05]  /*03d0*/  IMAD R6, R2, UR6, RZ ;  /* 0x0000000602067c24 */ /* 0x000fca000f8e02ff */
[----:B------:R-:W-:Y:S01]  /*03e0*/  SHF.R.S32.HI R7, RZ, 0x1f, R6 ;  /* 0x0000001fff077819 */ /* 0x000fe20000011406 */
[----:B------:R-:W-:Y:S06]  /*03f0*/  BRA.U !UP0, `(.L_x_3) ;  /* 0x00000009084c7547 */ /* 0x000fec000b800000 */
[----:B------:R-:W-:Y:S01]  /*0400*/  UIMAD UR15, UR7, 0x7, UR9 ;  /* 0x00000007070f78a4 */ /* 0x000fe2000f8e0209 */
[----:B------:R-:W-:Y:S01]  /*0410*/  IMAD.MOV.U32 R23, RZ, RZ, 0x3 ;  /* 0x00000003ff177424 */ /* 0x000fe200078e00ff */
[----:B------:R-:W-:Y:S02]  /*0420*/  UIMAD UR18, UR7, 0x6, UR9 ;  /* 0x00000006071278a4 */ /* 0x000fe4000f8e0209 */
[----:B------:R-:W-:Y:S02]  /*0430*/  UIMAD UR19, UR7, 0x5, UR9 ;  /* 0x00000005071378a4 */ /* 0x000fe4000f8e0209 */
[----:B------:R-:W-:Y:S01]  /*0440*/  UIMAD UR20, UR7, 0x3, UR9 ;  /* 0x00000003071478a4 */ /* 0x000fe2000f8e0209 */
[----:B------:R-:W-:Y:S01]  /*0450*/  IMAD.U32 R8, RZ, RZ, UR15 ;  /* 0x0000000fff087e24 */ /* 0x000fe2000f8e00ff */
[----:B------:R-:W-:Y:S01]  /*0460*/  ULEA UR21, UR7, UR9, 0x1 ;  /* 0x0000000907157291 */ /* 0x000fe2000f8e08ff */
[----:B------:R-:W-:Y:S01]  /*0470*/  IMAD.U32 R0, RZ, RZ, UR18 ;  /* 0x00000012ff007e24 */ /* 0x000fe2000f8e00ff */
[----:B------:R-:W-:Y:S01]  /*0480*/  ULEA.HI UR10, UR14, UR9, URZ, 0x1a ;  /* 0x000000090e0a7291 */ /* 0x000fe2000f8fd0ff */
[----:B------:R-:W-:Y:S01]  /*0490*/  IMAD.U32 R22, RZ, RZ, UR19 ;  /* 0x00000013ff167e24 */ /* 0x000fe2000f8e00ff */
[----:B------:R-:W-:Y:S01]  /*04a0*/  UIADD3 UR11, UPT, UPT, UR9, 0x3, URZ ;  /* 0x00000003090b7890 */ /* 0x000fe2000fffe0ff */
[----:B------:R-:W-:Y:S01]  /*04b0*/  IMAD.U32 R20, RZ, RZ, UR20 ;  /* 0x00000014ff147e24 */ /* 0x000fe2000f8e00ff */
[----:B------:R-:W-:Y:S01]  /*04c0*/  ULEA UR7, UR7, UR9, 0x2 ;  /* 0x0000000907077291 */ /* 0x000fe2000f8e10ff */
[----:B------:R-:W-:Y:S01]  /*04d0*/  IMAD.U32 R11, RZ, RZ, UR21 ;  /* 0x00000015ff0b7e24 */ /* 0x000fe2000f8e00ff */
[----:B------:R-:W-:Y:S01]  /*04e0*/  ULOP3.LUT UR6, UR14, 0xfffffff8, URZ, 0xc0, !UPT ;  /* 0xfffffff80e067892 */ /* 0x000fe2000f8ec0ff */
[----:B------:R-:W-:Y:S01]  /*04f0*/  IMAD.U32 R9, RZ, RZ, UR10 ;  /* 0x0000000aff097e24 */ /* 0x000fe2000f8e00ff */
[----:B------:R-:W0:Y:S01]  /*0500*/  LDCU.64 UR16, c[0x0][0x380] ;  /* 0x00007000ff1077ac */ /* 0x000e220008000a00 */
[----:B------:R-:W-:-:S02]  /*0510*/  IMAD.U32 R10, RZ, RZ, UR11 ;  /* 0x0000000bff0a7e24 */ /* 0x000fc4000f8e00ff */
[----:B------:R-:W-:Y:S01]  /*0520*/  IMAD.U32 R21, RZ, RZ, UR7 ;  /* 0x00000007ff157e24 */ /* 0x000fe2000f8e00ff */
[----:B------:R-:W-:-:S12]  /*0530*/  UIADD3 UR6, UPT, UPT, -UR6, URZ, URZ ;  /* 0x000000ff06067290 */ /* 0x000fd8000fffe1ff */
.L_x_4:
[----:B------:R-:W-:Y:S02]  /*0540*/  VIADD R15, R23, 0xfffffffd ;  /* 0xfffffffd170f7836 */ /* 0x000fe40000000000 */
[----:B0-----:R-:W-:Y:S02]  /*0550*/  IMAD.U32 R4, RZ, RZ, UR16 ;  /* 0x00000010ff047e24 */ /* 0x001fe4000f8e00ff */
[----:B------:R-:W-:Y:S01]  /*0560*/  IMAD.U32 R5, RZ, RZ, UR17 ;  /* 0x00000011ff057e24 */ /* 0x000fe2000f8e00ff */
[----:B------:R-:W-:-:S05]  /*0570*/  LEA.HI R13, P0, R15, R6, RZ, 0x1a ;  /* 0x000000060f0d7211 */ /* 0x000fca000781d0ff */
[----:B------:R-:W-:Y:S01]  /*0580*/  IMAD.X R14, RZ, RZ, R7, P0 ;  /* 0x000000ffff0e7224 */ /* 0x000fe200000e0607 */
[----:B------:R-:W-:-:S04]  /*0590*/  LEA R12, P0, R13, R4, 0x3 ;  /* 0x000000040d0c7211 */ /* 0x000fc800078018ff */
[----:B------:R-:W-:-:S06]  /*05a0*/  LEA.HI.X R13, R13, R5, R14, 0x3, P0 ;  /* 0x000000050d0d7211 */ /* 0x000fcc00000f1c0e */
[----:B------:R-:W2:Y:S01]  /*05b0*/  LDG.E.64 R12, desc[UR12][R12.64] ;  /* 0x0000000c0c0c7981 */ /* 0x000ea2000c1e1b00 */
[----:B------:R-:W-:-:S04]  /*05c0*/  LOP3.LUT R15, R15, 0x38, RZ, 0xc0, !PT ;  /* 0x000000380f0f7812 */ /* 0x000fc800078ec0ff */
[----:B--2---:R-:W-:-:S04]  /*05d0*/  SHF.R.U64 R14, R12, R15, R13 ;  /* 0x0000000f0c0e7219 */ /* 0x004fc8000000120d */
[----:B------:R-:W-:-:S04]  /*05e0*/  LOP3.LUT R14, R14, 0x1, RZ, 0xc0, !PT ;  /* 0x000000010e0e7812 */ /* 0x000fc800078ec0ff */
[----:B------:R-:W-:-:S04]  /*05f0*/  ISETP.NE.U32.AND P1, PT, R14, 0x1, PT ;  /* 0x000000010e00780c */ /* 0x000fc80003f25070 */
[----:B------:R-:W-:-:S13]  /*0600*/  ISETP.NE.U32.AND.EX P1, PT, RZ, RZ, PT, P1 ;  /* 0x000000ffff00720c */ /* 0x000fda0003f25110 */
[----:B------:R-:W0:Y:S01]  /*0610*/  @!P1 LDC.64 R14, c[0x0][0x380] ;  /* 0x0000e000ff0e9b82 */ /* 0x000e220000000a00 */
[----:B------:R-:W-:-:S04]  /*0620*/  @!P1 VIADD R17, R10, 0xfffffffd ;  /* 0xfffffffd0a119836 */ /* 0x000fc80000000000 */
[----:B0-----:R-:W-:-:S05]  /*0630*/  @!P1 IMAD.WIDE.U32 R14, R17, 0x8, R14 ;  /* 0x00000008110e9825 */ /* 0x001fca00078e000e */
[----:B------:R0:W2:Y:S01]  /*0640*/  @!P1 LDG.E.64 R16, desc[UR12][R14.64] ;  /* 0x0000000c0e109981 */ /* 0x0000a2000c1e1b00 */
[----:B------:R-:W-:-:S05]  /*0650*/  VIADD R18, R23, 0xfffffffe ;  /* 0xfffffffe17127836 */ /* 0x000fca0000000000 */
[----:B------:R-:W-:Y:S01]  /*0660*/  LOP3.LUT R19, R18, 0x39, RZ, 0xc0, !PT ;  /* 0x0000003912137812 */ /* 0x000fe200078ec0ff */
[----:B------:R-:W-:-:S03]  /*0670*/  VIADD R18, R23, 0xffffffff ;  /* 0xffffffff17127836 */ /* 0x000fc60000000000 */
[--C-:B------:R-:W-:Y:S02]  /*0680*/  SHF.R.U64 R25, R12, R19, R13.reuse ;  /* 0x000000130c197219 */ /* 0x100fe4000000120d */
[----:B------:R-:W-:Y:S02]  /*0690*/  LOP3.LUT R19, R18, 0x3a, RZ, 0xc0, !PT ;  /* 0x0000003a12137812 */ /* 0x000fe400078ec0ff */
[----:B------:R-:W-:Y:S02]  /*06a0*/  LOP3.LUT R25, R25, 0x1, RZ, 0xc0, !PT ;  /* 0x0000000119197812 */ /* 0x000fe400078ec0ff */
[----:B------:R-:W-:Y:S02]  /*06b0*/  SHF.R.U64 R18, R12, R19, R13 ;  /* 0x000000130c127219 */ /* 0x000fe4000000120d */
[----:B------:R-:W-:Y:S01]  /*06c0*/  ISETP.NE.U32.AND P5, PT, R25, 0x1, PT ;  /* 0x000000011900780c */ /* 0x000fe20003fa5070 */
[----:B------:R-:W-:Y:S01]  /*06d0*/  IMAD.MOV.U32 R25, RZ, RZ, RZ ;  /* 0x000000ffff197224 */ /* 0x000fe200078e00ff */
[----:B------:R-:W-:-:S02]  /*06e0*/  LOP3.LUT R19, R23, 0x3b, RZ, 0xc0, !PT ;  /* 0x0000003b17137812 */ /* 0x000fc400078ec0ff */
[----:B------:R-:W-:Y:S02]  /*06f0*/  LOP3.LUT R18, R18, 0x1, RZ, 0xc0, !PT ;  /* 0x0000000112127812 */ /* 0x000fe400078ec0ff */
[----:B------:R-:W-:Y:S02]  /*0700*/  ISETP.NE.U32.AND.EX P5, PT, RZ, RZ, PT, P5 ;  /* 0x000000ffff00720c */ /* 0x000fe40003fa5150 */
[----:B0-----:R-:W-:Y:S02]  /*0710*/  SHF.R.U64 R14, R12, R19, R13 ;  /* 0x000000130c0e7219 */ /* 0x001fe4000000120d */
[----:B------:R-:W-:Y:S02]  /*0720*/  ISETP.NE.U32.AND P4, PT, R18, 0x1, PT ;  /* 0x000000011200780c */ /* 0x000fe40003f85070 */
[----:B------:R-:W-:Y:S02]  /*0730*/  LOP3.LUT R14, R14, 0x1, RZ, 0xc0, !PT ;  /* 0x000000010e0e7812 */ /* 0x000fe400078ec0ff */
[----:B------:R-:W-:-:S02]  /*0740*/  ISETP.NE.U32.AND.EX P4, PT, RZ, RZ, PT, P4 ;  /* 0x000000ffff00720c */ /* 0x000fc40003f85140 */
[----:B------:R-:W-:-:S03]  /*0750*/  ISETP.NE.U32.AND P0, PT, R14, 0x1, PT ;  /* 0x000000010e00780c */ /* 0x000fc60003f05070 */
[----:B------:R-:W0:Y:S01]  /*0760*/  @!P5 LDC.64 R18, c[0x0][0x380] ;  /* 0x0000e000ff12db82 */ /* 0x000e220000000a00 */
[----:B------:R-:W-:Y:S01]  /*0770*/  ISETP.NE.U32.AND.EX P0, PT, RZ, RZ, PT, P0 ;  /* 0x000000ffff00720c */ /* 0x000fe20003f05100 */
[----:B------:R-:W-:-:S06]  /*0780*/  @!P5 VIADD R27, R9, 0x1 ;  /* 0x00000001091bd836 */ /* 0x000fcc0000000000 */
[----:B------:R-:W1:Y:S01]  /*0790*/  @!P4 LDC.64 R14, c[0x0][0x380] ;  /* 0x0000e000ff0ecb82 */ /* 0x000e620000000a00 */
[----:B0-----:R-:W-:-:S04]  /*07a0*/  @!P5 IMAD.WIDE.U32 R18, R27, 0x8, R18 ;  /* 0x000000081b12d825 */ /* 0x001fc800078e0012 */
[----:B------:R-:W-:Y:S02]  /*07b0*/  @!P4 VIADD R27, R11, 0x2 ;  /* 0x000000020b1bc836 */ /* 0x000fe40000000000 */
[----:B------:R-:W3:Y:S02]  /*07c0*/  @!P5 LDG.E.64 R18, desc[UR12][R18.64] ;  /* 0x0000000c1212d981 */ /* 0x000ee4000c1e1b00 */
[----:B-1----:R-:W-:-:S04]  /*07d0*/  @!P4 IMAD.WIDE.U32 R14, R27, 0x8, R14 ;  /* 0x000000081b0ec825 */ /* 0x002fc800078e000e */
[----:B------:R-:W-:Y:S02]  /*07e0*/  @!P0 VIADD R27, R20, 0x3 ;  /* 0x00000003141b8836 */ /* 0x000fe40000000000 */
[----:B------:R-:W4:Y:S01]  /*07f0*/  @!P4 LDG.E.64 R14, desc[UR12][R14.64] ;  /* 0x0000000c0e0ec981 */ /* 0x000f22000c1e1b00 */
[----:B--2---:R-:W-:-:S04]  /*0800*/  @!P1 SHF.R.U64 R16, R16, UR8, R17 ;  /* 0x0000000810109c19 */ /* 0x004fc80008001211 */
[----:B------:R-:W-:Y:S02]  /*0810*/  @!P1 LOP3.LUT R25, R16, 0x1, RZ, 0xc0, !PT ;  /* 0x0000000110199812 */ /* 0x000fe400078ec0ff */
[----:B------:R-:W0:Y:S02]  /*0820*/  @!P0 LDC.64 R16, c[0x0][0x380] ;  /* 0x0000e000ff108b82 */ /* 0x000e240000000a00 */
[----:B0-----:R-:W-:-:S06]  /*0830*/  @!P0 IMAD.WIDE.U32 R16, R27, 0x8, R16 ;  /* 0x000000081b108825 */ /* 0x001fcc00078e0010 */
[----:B------:R-:W2:Y:S01]  /*0840*/  @!P0 LDG.E.64 R16, desc[UR12][R16.64] ;  /* 0x0000000c10108981 */ /* 0x000ea2000c1e1b00 */
[----:B------:R-:W-:-:S05]  /*0850*/  VIADD R26, R23, 0x1 ;  /* 0x00000001171a7836 */ /* 0x000fca0000000000 */
[----:B------:R-:W-:-:S04]  /*0860*/  LOP3.LUT R27, R26, 0x3c, RZ, 0xc0, !PT ;  /* 0x0000003c1a1b7812 */ /* 0x000fc800078ec0ff */
[----:B------:R-:W-:-:S04]  /*0870*/  SHF.R.U64 R26, R12, R27, R13 ;  /* 0x0000001b0c1a7219 */ /* 0x000fc8000000120d */
[----:B------:R-:W-:-:S04]  /*0880*/  LOP3.LUT R26, R26, 0x1, RZ, 0xc0, !PT ;  /* 0x000000011a1a7812 */ /* 0x000fc800078ec0ff */
[----:B------:R-:W-:Y:S01]  /*0890*/  ISETP.NE.U32.AND P2, PT, R26, 0x1, PT ;  /* 0x000000011a00780c */ /* 0x000fe20003f45070 */
        /* <DEDUP_REMOVED lines=11> */
[----:B------:R-:W-:Y:S02]  /*0950*/  LOP3.LUT R27, R26, 0x3f, RZ, 0xc0, !PT ;  /* 0x0000003f1a1b7812 */ /* 0x000fe400078ec0ff */
[----:B------:R-:W-:Y:S02]  /*0960*/  ISETP.NE.U32.AND.EX P2, PT, RZ, RZ, PT, P2 ;  /* 0x000000ffff00720c */ /* 0x000fe40003f45120 */
[----:B------:R-:W-:Y:S02]  /*0970*/  SHF.R.U64 R13, R12, R27, R13 ;  /* 0x0000001b0c0d7219 */ /* 0x000fe4000000120d */
[----:B---3--:R-:W-:Y:S02]  /*0980*/  @!P5 SHF.R.U64 R18, R18, UR8, R19 ;  /* 0x000000081212dc19 */ /* 0x008fe40008001213 */
[----:B------:R-:W-:Y:S01]  /*0990*/  LOP3.LUT R13, R13, 0x1, RZ, 0xc0, !PT ;  /* 0x000000010d0d7812 */ /* 0x000fe200078ec0ff */
[----:B------:R-:W-:Y:S01]  /*09a0*/  IMAD.MOV.U32 R12, RZ, RZ, RZ ;  /* 0x000000ffff0c7224 */ /* 0x000fe200078e00ff */
[----:B------:R-:W-:-:S02]  /*09b0*/  ISETP.NE.U32.AND.EX P1, PT, RZ, RZ, PT, P1 ;  /* 0x000000ffff00720c */ /* 0x000fc40003f25110 */
[----:B------:R-:W-:Y:S02]  /*09c0*/  @!P5 LOP3.LUT R12, R18, 0x1, RZ, 0xc0, !PT ;  /* 0x00000001120cd812 */ /* 0x000fe400078ec0ff */
[----:B------:R-:W-:Y:S02]  /*09d0*/  ISETP.NE.U32.AND P5, PT, R13, 0x1, PT ;  /* 0x000000010d00780c */ /* 0x000fe40003fa5070 */
[----:B------:R-:W-:Y:S02]  /*09e0*/  ISETP.NE.U32.AND.EX P3, PT, RZ, RZ, PT, P3 ;  /* 0x000000ffff00720c */ /* 0x000fe40003f65130 */
[----:B------:R-:W-:Y:S02]  /*09f0*/  ISETP.NE.U32.AND.EX P5, PT, RZ, RZ, PT, P5 ;  /* 0x000000ffff00720c */ /* 0x000fe40003fa5150 */
[----:B----4-:R-:W-:Y:S02]  /*0a00*/  @!P4 SHF.R.U64 R15, R14, UR8, R15 ;  /* 0x000000080e0fcc19 */ /* 0x010fe4000800120f */
[----:B------:R-:W-:Y:S01]  /*0a10*/  IADD3 R24, PT, PT, R12, R25, R24 ;  /* 0x000000190c187210 */ /* 0x000fe20007ffe018 */
[----:B------:R-:W-:Y:S01]  /*0a20*/  IMAD.MOV.U32 R14, RZ, RZ, RZ ;  /* 0x000000ffff0e7224 */ /* 0x000fe200078e00ff */
[----:B------:R-:W0:Y:S01]  /*0a30*/  @!P2 LDC.64 R12, c[0x0][0x380] ;  /* 0x0000e000ff0cab82 */ /* 0x000e220000000a00 */
[----:B------:R-:W-:Y:S01]  /*0a40*/  @!P4 LOP3.LUT R14, R15, 0x1, RZ, 0xc0, !PT ;  /* 0x000000010f0ec812 */ /* 0x000fe200078ec0ff */
[----:B------:R-:W-:-:S06]  /*0a50*/  IMAD.MOV.U32 R15, RZ, RZ, RZ ;  /* 0x000000ffff0f7224 */ /* 0x000fcc00078e00ff */
[----:B------:R-:W1:Y:S01]  /*0a60*/  @!P1 LDC.64 R18, c[0x0][0x380] ;  /* 0x0000e000ff129b82 */ /* 0x000e620000000a00 */
[----:B------:R-:W-:Y:S02]  /*0a70*/  @!P2 VIADD R25, R21, 0x4 ;  /* 0x000000041519a836 */ /* 0x000fe40000000000 */
[----:B------:R-:W-:Y:S02]  /*0a80*/  @!P5 VIADD R27, R8, 0x7 ;  /* 0x00000007081bd836 */ /* 0x000fe40000000000 */
        /* <DEDUP_REMOVED lines=9> */
[----:B------:R-:W-:-:S06]  /*0b20*/  IADD3 R24, PT, PT, R15, R14, R24 ;  /* 0x0000000e0f187210 */ /* 0x000fcc0007ffe018 */
[----:B------:R-:W1:Y:S01]  /*0b30*/  @!P5 LDC.64 R14, c[0x0][0x380] ;  /* 0x0000e000ff0edb82 */ /* 0x000e620000000a00 */
[----:B0-----:R-:W-:-:S06]  /*0b40*/  @!P3 IMAD.WIDE.U32 R16, R25, 0x8, R16 ;  /* 0x000000081910b825 */ /* 0x001fcc00078e0010 */
[----:B------:R-:W2:Y:S01]  /*0b50*/  @!P3 LDG.E.64 R16, desc[UR12][R16.64] ;  /* 0x0000000c1010b981 */ /* 0x000ea2000c1e1b00 */
[----:B-1----:R-:W-:-:S06]  /*0b60*/  @!P5 IMAD.WIDE.U32 R14, R27, 0x8, R14 ;  /* 0x000000081b0ed825 */ /* 0x002fcc00078e000e */
[----:B------:R-:W5:Y:S01]  /*0b70*/  @!P5 LDG.E.64 R14, desc[UR12][R14.64] ;  /* 0x0000000c0e0ed981 */ /* 0x000f62000c1e1b00 */
[----:B------:R-:W-:Y:S01]  /*0b80*/  UIADD3 UR6, UPT, UPT, UR6, 0x8, URZ ;  /* 0x0000000806067890 */ /* 0x000fe2000fffe0ff */
[----:B------:R-:W-:-:S03]  /*0b90*/  IMAD.MOV.U32 R25, RZ, RZ, RZ ;  /* 0x000000ffff197224 */ /* 0x000fc600078e00ff */
[----:B------:R-:W-:Y:S01]  /*0ba0*/  UISETP.NE.AND UP0, UPT, UR6, URZ, UPT ;  /* 0x000000ff0600728c */ /* 0x000fe2000bf05270 */
[----:B------:R-:W-:Y:S02]  /*0bb0*/  VIADD R23, R23, 0x8 ;  /* 0x0000000817177836 */ /* 0x000fe40000000000 */
[----:B------:R-:W-:Y:S02]  /*0bc0*/  VIADD R0, R0, UR4 ;  /* 0x0000000400007c36 */ /* 0x000fe40008000000 */
[----:B------:R-:W-:Y:S02]  /*0bd0*/  VIADD R22, R22, UR4 ;  /* 0x0000000416167c36 */ /* 0x000fe40008000000 */
[----:B------:R-:W-:Y:S02]  /*0be0*/  VIADD R21, R21, UR4 ;  /* 0x0000000415157c36 */ /* 0x000fe40008000000 */
[----:B------:R-:W-:Y:S02]  /*0bf0*/  VIADD R20, R20, UR4 ;  /* 0x0000000414147c36 */ /* 0x000fe40008000000 */
[----:B------:R-:W-:-:S02]  /*0c00*/  VIADD R11, R11, UR4 ;  /* 0x000000040b0b7c36 */ /* 0x000fc40008000000 */
[----:B------:R-:W-:Y:S02]  /*0c10*/  VIADD R10, R10, UR4 ;  /* 0x000000040a0a7c36 */ /* 0x000fe40008000000 */
[----:B------:R-:W-:Y:S02]  /*0c20*/  VIADD R9, R9, UR4 ;  /* 0x0000000409097c36 */ /* 0x000fe40008000000 */
[----:B------:R-:W-:Y:S01]  /*0c30*/  VIADD R8, R8, UR4 ;  /* 0x0000000408087c36 */ /* 0x000fe20008000000 */
[----:B---3--:R-:W-:Y:S02]  /*0c40*/  @!P2 SHF.R.U64 R27, R12, UR8, R13 ;  /* 0x000000080c1bac19 */ /* 0x008fe4000800120d */
[----:B------:R-:W-:Y:S02]  /*0c50*/  CS2R R12, SRZ ;  /* 0x00000000000c7805 */ /* 0x000fe4000001ff00 */
[----:B------:R-:W-:Y:S02]  /*0c60*/  @!P2 LOP3.LUT R25, R27, 0x1, RZ, 0xc0, !PT ;  /* 0x000000011b19a812 */ /* 0x000fe400078ec0ff */
[----:B----4-:R-:W-:-:S04]  /*0c70*/  @!P1 SHF.R.U64 R26, R18, UR8, R19 ;  /* 0x00000008121a9c19 */ /* 0x010fc80008001213 */
[----:B------:R-:W-:-:S04]  /*0c80*/  @!P1 LOP3.LUT R12, R26, 0x1, RZ, 0xc0, !PT ;  /* 0x000000011a0c9812 */ /* 0x000fc800078ec0ff */
[----:B------:R-:W-:Y:S02]  /*0c90*/  IADD3 R24, PT, PT, R12, R25, R24 ;  /* 0x000000190c187210 */ /* 0x000fe40007ffe018 */
[----:B--2---:R-:W-:Y:S01]  /*0ca0*/  @!P3 SHF.R.U64 R19, R16, UR8, R17 ;  /* 0x000000081013bc19 */ /* 0x004fe20008001211 */
[----:B------:R-:W-:-:S03]  /*0cb0*/  IMAD.MOV.U32 R16, RZ, RZ, RZ ;  /* 0x000000ffff107224 */ /* 0x000fc600078e00ff */
[----:B------:R-:W-:Y:S02]  /*0cc0*/  @!P3 LOP3.LUT R13, R19, 0x1, RZ, 0xc0, !PT ;  /* 0x00000001130db812 */ /* 0x000fe400078ec0ff */
[----:B-----5:R-:W-:-:S04]  /*0cd0*/  @!P5 SHF.R.U64 R18, R14, UR8, R15 ;  /* 0x000000080e12dc19 */ /* 0x020fc8000800120f */
[----:B------:R-:W-:-:S04]  /*0ce0*/  @!P5 LOP3.LUT R16, R18, 0x1, RZ, 0xc0, !PT ;  /* 0x000000011210d812 */ /* 0x000fc800078ec0ff */
[----:B------:R-:W-:Y:S01]  /*0cf0*/  IADD3 R24, PT, PT, R16, R13, R24 ;  /* 0x0000000d10187210 */ /* 0x000fe20007ffe018 */
[----:B------:R-:W-:Y:S06]  /*0d00*/  BRA.U UP0, `(.L_x_4) ;  /* 0xfffffff9000c7547 */ /* 0x000fec000b83ffff */
[----:B------:R-:W-:-:S06]  /*0d10*/  ULOP3.LUT UR6, UR14, 0x7ffffff8, URZ, 0xc0, !UPT ;  /* 0x7ffffff80e067892 */ /* 0x000fcc000f8ec0ff */
[----:B------:R-:W-:-:S07]  /*0d20*/  IMAD.U32 R11, RZ, RZ, UR6 ;  /* 0x00000006ff0b7e24 */ /* 0x000fce000f8e00ff */
.L_x_3:
[----:B------:R-:W-:-:S04]  /*0d30*/  ULOP3.LUT UR6, UR14, 0x7, URZ, 0xc0, !UPT ;  /* 0x000000070e067892 */ /* 0x000fc8000f8ec0ff */
[----:B------:R-:W-:-:S09]  /*0d40*/  UISETP.NE.AND UP0, UPT, UR6, URZ, UPT ;  /* 0x000000ff0600728c */ /* 0x000fd2000bf05270 */
[----:B------:R-:W-:Y:S05]  /*0d50*/  BRA.U !UP0, `(.L_x_2) ;  /* 0x00000009084c7547 */ /* 0x000fea000b800000 */
[----:B------:R-:W-:Y:S02]  /*0d60*/  UIADD3 UR6, UPT, UPT, UR6, -0x1, URZ ;  /* 0xffffffff06067890 */ /* 0x000fe4000fffe0ff */
[----:B------:R-:W-:Y:S02]  /*0d70*/  USHF.R.U32.HI UR10, URZ, 0x6, UR14 ;  /* 0x00000006ff0a7899 */ /* 0x000fe4000801160e */
[----:B------:R-:W-:Y:S02]  /*0d80*/  UISETP.GE.U32.AND UP0, UPT, UR6, 0x3, UPT ;  /* 0x000000030600788c */ /* 0x000fe4000bf06070 */
[----:B------:R-:W-:Y:S02]  /*0d90*/  ULOP3.LUT UP1, UR7, UR14, 0x3, URZ, 0xc0, !UPT ;  /* 0x000000030e077892 */ /* 0x000fe4000f82c0ff */
[----:B------:R-:W-:-:S04]  /*0da0*/  IMAD.U32 R0, RZ, RZ, UR10 ;  /* 0x0000000aff007e24 */ /* 0x000fc8000f8e00ff */
[----:B------:R-:W-:Y:S01]  /*0db0*/  VIADD R0, R0, 0x1 ;  /* 0x0000000100007836 */ /* 0x000fe20000000000 */
[----:B------:R-:W-:Y:S06]  /*0dc0*/  BRA.U !UP0, `(.L_x_5) ;  /* 0x00000005082c7547 */ /* 0x000fec000b800000 */
[C---:B------:R-:W-:Y:S01]  /*0dd0*/  VIADD R21, R11.reuse, 0x1 ;  /* 0x000000010b157836 */ /* 0x040fe20000000000 */
[CC--:B------:R-:W-:Y:S01]  /*0de0*/  LEA.HI R10, P0, R11.reuse, R6.reuse, RZ, 0x1a ;  /* 0x000000060b0a7211 */ /* 0x0c0fe2000781d0ff */
[C---:B------:R-:W-:Y:S02]  /*0df0*/  VIADD R9, R11.reuse, 0x2 ;  /* 0x000000020b097836 */ /* 0x040fe40000000000 */
[----:B------:R-:W-:Y:S01]  /*0e00*/  VIADD R23, R11, 0x3 ;  /* 0x000000030b177836 */ /* 0x000fe20000000000 */
[----:B------:R-:W-:Y:S01]  /*0e10*/  LEA.HI R13, P1, R21, R6, RZ, 0x1a ;  /* 0x00000006150d7211 */ /* 0x000fe2000783d0ff */
[--C-:B------:R-:W-:Y:S01]  /*0e20*/  IMAD.X R15, RZ, RZ, R7.reuse, P0 ;  /* 0x000000ffff0f7224 */ /* 0x100fe200000e0607 */
[----:B------:R-:W-:Y:S02]  /*0e30*/  LEA R16, P0, R10, R4, 0x3 ;  /* 0x000000040a107211 */ /* 0x000fe400078018ff */
[----:B------:R-:W-:Y:S01]  /*0e40*/  LEA.HI R8, P2, R9, R6, RZ, 0x1a ;  /* 0x0000000609087211 */ /* 0x000fe2000785d0ff */
[----:B------:R-:W-:Y:S01]  /*0e50*/  IMAD.X R14, RZ, RZ, R7, P1 ;  /* 0x000000ffff0e7224 */ /* 0x000fe200008e0607 */
[----:B------:R-:W-:-:S02]  /*0e60*/  LEA R12, P1, R13, R4, 0x3 ;  /* 0x000000040d0c7211 */ /* 0x000fc400078218ff */
[-C--:B------:R-:W-:Y:S01]  /*0e70*/  LEA.HI.X R17, R10, R5.reuse, R15, 0x3, P0 ;  /* 0x000000050a117211 */ /* 0x080fe200000f1c0f */
[--C-:B------:R-:W-:Y:S01]  /*0e80*/  IMAD.X R15, RZ, RZ, R7.reuse, P2 ;  /* 0x000000ffff0f7224 */ /* 0x100fe200010e0607 */
[----:B------:R-:W-:Y:S02]  /*0e90*/  LEA.HI R10, P3, R23, R6, RZ, 0x1a ;  /* 0x00000006170a7211 */ /* 0x000fe4000787d0ff */
[-C--:B------:R-:W-:Y:S02]  /*0ea0*/  LEA.HI.X R13, R13, R5.reuse, R14, 0x3, P1 ;  /* 0x000000050d0d7211 */ /* 0x080fe400008f1c0e */
[-C--:B------:R-:W-:Y:S01]  /*0eb0*/  LEA R14, P0, R8, R4.reuse, 0x3 ;  /* 0x00000004080e7211 */ /* 0x080fe200078018ff */
[----:B------:R-:W-:Y:S01]  /*0ec0*/  IMAD.X R19, RZ, RZ, R7, P3 ;  /* 0x000000ffff137224 */ /* 0x000fe200018e0607 */
[----:B------:R-:W2:Y:S01]  /*0ed0*/  LDG.E.64 R16, desc[UR12][R16.64] ;  /* 0x0000000c10107981 */ /* 0x000ea2000c1e1b00 */
[----:B------:R-:W-:Y:S02]  /*0ee0*/  LEA R18, P1, R10, R4, 0x3 ;  /* 0x000000040a127211 */ /* 0x000fe400078218ff */
[-C--:B------:R-:W-:Y:S01]  /*0ef0*/  LEA.HI.X R15, R8, R5.reuse, R15, 0x3, P0 ;  /* 0x00000005080f7211 */ /* 0x080fe200000f1c0f */
[----:B------:R-:W3:Y:S01]  /*0f00*/  LDG.E.64 R12, desc[UR12][R12.64] ;  /* 0x0000000c0c0c7981 */ /* 0x000ee2000c1e1b00 */
[----:B------:R-:W-:-:S04]  /*0f10*/  LEA.HI.X R19, R10, R5, R19, 0x3, P1 ;  /* 0x000000050a137211 */ /* 0x000fc800008f1c13 */
[----:B------:R-:W4:Y:S04]  /*0f20*/  LDG.E.64 R14, desc[UR12][R14.64] ;  /* 0x0000000c0e0e7981 */ /* 0x000f28000c1e1b00 */
[----:B------:R-:W5:Y:S01]  /*0f30*/  LDG.E.64 R18, desc[UR12][R18.64] ;  /* 0x0000000c12127981 */ /* 0x000f62000c1e1b00 */
[----:B------:R-:W-:-:S04]  /*0f40*/  LOP3.LUT R25, R11, 0x3f, RZ, 0xc0, !PT ;  /* 0x0000003f0b197812 */ /* 0x000fc800078ec0ff */
[----:B--2---:R-:W-:Y:S02]  /*0f50*/  SHF.R.U64 R8, R16, R25, R17 ;  /* 0x0000001910087219 */ /* 0x004fe40000001211 */
[----:B------:R-:W-:Y:S02]  /*0f60*/  LOP3.LUT R25, R21, 0x3f, RZ, 0xc0, !PT ;  /* 0x0000003f15197812 */ /* 0x000fe400078ec0ff */
[----:B------:R-:W-:Y:S02]  /*0f70*/  LOP3.LUT R17, R9, 0x3f, RZ, 0xc0, !PT ;  /* 0x0000003f09117812 */ /* 0x000fe400078ec0ff */
[----:B------:R-:W-:Y:S02]  /*0f80*/  LOP3.LUT R8, R8, 0x1, RZ, 0xc0, !PT ;  /* 0x0000000108087812 */ /* 0x000fe400078ec0ff */
[----:B---3--:R-:W-:Y:S02]  /*0f90*/  SHF.R.U64 R25, R12, R25, R13 ;  /* 0x000000190c197219 */ /* 0x008fe4000000120d */
[----:B----4-:R-:W-:-:S02]  /*0fa0*/  SHF.R.U64 R10, R14, R17, R15 ;  /* 0x000000110e0a7219 */ /* 0x010fc4000000120f */
[----:B------:R-:W-:Y:S02]  /*0fb0*/  LOP3.LUT R13, R23, 0x3f, RZ, 0xc0, !PT ;  /* 0x0000003f170d7812 */ /* 0x000fe400078ec0ff */
[----:B------:R-:W-:Y:S02]  /*0fc0*/  ISETP.NE.U32.AND P0, PT, R8, 0x1, PT ;  /* 0x000000010800780c */ /* 0x000fe40003f05070 */
[----:B------:R-:W-:Y:S02]  /*0fd0*/  LOP3.LUT R12, R25, 0x1, RZ, 0xc0, !PT ;  /* 0x00000001190c7812 */ /* 0x000fe400078ec0ff */
[----:B-----5:R-:W-:Y:S02]  /*0fe0*/  SHF.R.U64 R8, R18, R13, R19 ;  /* 0x0000000d12087219 */ /* 0x020fe40000001213 */
[----:B------:R-:W-:Y:S02]  /*0ff0*/  LOP3.LUT R10, R10, 0x1, RZ, 0xc0, !PT ;  /* 0x000000010a0a7812 */ /* 0x000fe400078ec0ff */
[----:B------:R-:W-:-:S02]  /*1000*/  ISETP.NE.U32.AND.EX P0, PT, RZ, RZ, PT, P0 ;  /* 0x000000ffff00720c */ /* 0x000fc40003f05100 */
[----:B------:R-:W-:Y:S02]  /*1010*/  ISETP.NE.U32.AND P1, PT, R12, 0x1, PT ;  /* 0x000000010c00780c */ /* 0x000fe40003f25070 */
[----:B------:R-:W-:Y:S02]  /*1020*/  LOP3.LUT R8, R8, 0x1, RZ, 0xc0, !PT ;  /* 0x0000000108087812 */ /* 0x000fe400078ec0ff */
[----:B------:R-:W-:Y:S02]  /*1030*/  ISETP.NE.U32.AND P2, PT, R10, 0x1, PT ;  /* 0x000000010a00780c */ /* 0x000fe40003f45070 */
[----:B------:R-:W-:Y:S02]  /*1040*/  ISETP.NE.U32.AND.EX P1, PT, RZ, RZ, PT, P1 ;  /* 0x000000ffff00720c */ /* 0x000fe40003f25110 */
[----:B------:R-:W-:Y:S02]  /*1050*/  ISETP.NE.U32.AND P3, PT, R8, 0x1, PT ;  /* 0x000000010800780c */ /* 0x000fe40003f65070 */
[----:B------:R-:W-:Y:S01]  /*1060*/  ISETP.NE.U32.AND.EX P2, PT, RZ, RZ, PT, P2 ;  /* 0x000000ffff00720c */ /* 0x000fe20003f45120 */
[----:B------:R-:W0:Y:S01]  /*1070*/  @!P0 LDC.64 R12, c[0x0][0x380] ;  /* 0x0000e000ff0c8b82 */ /* 0x000e220000000a00 */
[----:B------:R-:W-:-:S07]  /*1080*/  ISETP.NE.U32.AND.EX P3, PT, RZ, RZ, PT, P3 ;  /* 0x000000ffff00720c */ /* 0x000fce0003f65130 */
[----:B------:R-:W1:Y:S08]  /*1090*/  @!P1 LDC.64 R14, c[0x0][0x380] ;  /* 0x0000e000ff0e9b82 */ /* 0x000e700000000a00 */
[----:B------:R-:W2:Y:S08]  /*10a0*/  @!P2 LDC.64 R16, c[0x0][0x380] ;  /* 0x0000e000ff10ab82 */ /* 0x000eb00000000a00 */
[----:B------:R-:W3:Y:S01]  /*10b0*/  @!P3 LDC.64 R18, c[0x0][0x380] ;  /* 0x0000e000ff12bb82 */ /* 0x000ee20000000a00 */
[----:B------:R-:W-:-:S02]  /*10c0*/  @!P0 IMAD R25, R0, R11, UR9 ;  /* 0x0000000900198e24 */ /* 0x000fc4000f8e020b */
[----:B------:R-:W-:Y:S02]  /*10d0*/  @!P1 IMAD R21, R0, R21, UR9 ;  /* 0x0000000900159e24 */ /* 0x000fe4000f8e0215 */
[----:B0-----:R-:W-:-:S04]  /*10e0*/  @!P0 IMAD.WIDE.U32 R12, R25, 0x8, R12 ;  /* 0x00000008190c8825 */ /* 0x001fc800078e000c */
[C---:B------:R-:W-:Y:S02]  /*10f0*/  @!P2 IMAD R9, R0.reuse, R9, UR9 ;  /* 0x000000090009ae24 */ /* 0x040fe4000f8e0209 */
[----:B-1----:R-:W-:Y:S01]  /*1100*/  @!P1 IMAD.WIDE.U32 R14, R21, 0x8, R14 ;  /* 0x00000008150e9825 */ /* 0x002fe200078e000e */
[----:B------:R-:W4:Y:S03]  /*1110*/  @!P0 LDG.E.64 R12, desc[UR12][R12.64] ;  /* 0x0000000c0c0c8981 */ /* 0x000f26000c1e1b00 */
[----:B------:R-:W-:Y:S02]  /*1120*/  @!P3 IMAD R23, R0, R23, UR9 ;  /* 0x000000090017be24 */ /* 0x000fe4000f8e0217 */
[----:B--2---:R-:W-:Y:S01]  /*1130*/  @!P2 IMAD.WIDE.U32 R16, R9, 0x8, R16 ;  /* 0x000000080910a825 */ /* 0x004fe200078e0010 */
[----:B------:R-:W2:Y:S05]  /*1140*/  @!P1 LDG.E.64 R14, desc[UR12][R14.64] ;  /* 0x0000000c0e0e9981 */ /* 0x000eaa000c1e1b00 */
[----:B------:R-:W5:Y:S01]  /*1150*/  @!P2 LDG.E.64 R16, desc[UR12][R16.64] ;  /* 0x0000000c1010a981 */ /* 0x000f62000c1e1b00 */
[----:B---3--:R-:W-:-:S06]  /*1160*/  @!P3 IMAD.WIDE.U32 R8, R23, 0x8, R18 ;  /* 0x000000081708b825 */ /* 0x008fcc00078e0012 */
[----:B------:R-:W3:Y:S01]  /*1170*/  @!P3 LDG.E.64 R8, desc[UR12][R8.64] ;  /* 0x0000000c0808b981 */ /* 0x000ee2000c1e1b00 */
[----:B------:R-:W-:Y:S02]  /*1180*/  IMAD.MOV.U32 R19, RZ, RZ, RZ ;  /* 0x000000ffff137224 */ /* 0x000fe400078e00ff */
[----:B------:R-:W-:Y:S01]  /*1190*/  VIADD R11, R11, 0x4 ;  /* 0x000000040b0b7836 */ /* 0x000fe20000000000 */
[----:B----4-:R-:W-:-:S04]  /*11a0*/  @!P0 SHF.R.U64 R10, R12, UR8, R13 ;  /* 0x000000080c0a8c19 */ /* 0x010fc8000800120d */
[----:B------:R-:W-:Y:S02]  /*11b0*/  @!P0 LOP3.LUT R19, R10, 0x1, RZ, 0xc0, !PT ;  /* 0x000000010a138812 */ /* 0x000fe400078ec0ff */
[----:B--2---:R-:W-:Y:S01]  /*11c0*/  @!P1 SHF.R.U64 R12, R14, UR8, R15 ;  /* 0x000000080e0c9c19 */ /* 0x004fe2000800120f */
[----:B------:R-:W-:Y:S01]  /*11d0*/  IMAD.MOV.U32 R10, RZ, RZ, RZ ;  /* 0x000000ffff0a7224 */ /* 0x000fe200078e00ff */
[----:B-----5:R-:W-:Y:S01]  /*11e0*/  @!P2 SHF.R.U64 R18, R16, UR8, R17 ;  /* 0x000000081012ac19 */ /* 0x020fe20008001211 */
[----:B------:R-:W-:Y:S01]  /*11f0*/  IMAD.IADD R19, R24, 0x1, R19 ;  /* 0x0000000118137824 */ /* 0x000fe200078e0213 */
[----:B------:R-:W-:Y:S01]  /*1200*/  @!P1 LOP3.LUT R10, R12, 0x1, RZ, 0xc0, !PT ;  /* 0x000000010c0a9812 */ /* 0x000fe200078ec0ff */
[----:B------:R-:W-:Y:S01]  /*1210*/  IMAD.MOV.U32 R13, RZ, RZ, RZ ;  /* 0x000000ffff0d7224 */ /* 0x000fe200078e00ff */
[----:B------:R-:W-:Y:S02]  /*1220*/  @!P2 LOP3.LUT R13, R18, 0x1, RZ, 0xc0, !PT ;  /* 0x00000001120da812 */ /* 0x000fe400078ec0ff */
[----:B---3--:R-:W-:Y:S01]  /*1230*/  @!P3 SHF.R.U64 R12, R8, UR8, R9 ;  /* 0x00000008080cbc19 */ /* 0x008fe20008001209 */
[----:B------:R-:W-:Y:S01]  /*1240*/  IMAD.MOV.U32 R24, RZ, RZ, RZ ;  /* 0x000000ffff187224 */ /* 0x000fe200078e00ff */
[----:B------:R-:W-:-:S02]  /*1250*/  IADD3 R13, PT, PT, R13, R10, R19 ;  /* 0x0000000a0d0d7210 */ /* 0x000fc40007ffe013 */
[----:B------:R-:W-:-:S05]  /*1260*/  @!P3 LOP3.LUT R24, R12, 0x1, RZ, 0xc0, !PT ;  /* 0x000000010c18b812 */ /* 0x000fca00078ec0ff */
[----:B------:R-:W-:-:S07]  /*1270*/  IMAD.IADD R24, R13, 0x1, R24 ;  /* 0x000000010d187824 */ /* 0x000fce00078e0218 */
.L_x_5:
[----:B------:R-:W-:Y:S05]  /*1280*/  BRA.U !UP1, `(.L_x_2) ;  /* 0x0000000509007547 */ /* 0x000fea000b800000 */
[----:B------:R-:W-:Y:S02]  /*1290*/  UISETP.NE.AND UP0, UPT, UR7, 0x1, UPT ;  /* 0x000000010700788c */ /* 0x000fe4000bf05270 */
[----:B------:R-:W-:-:S04]  /*12a0*/  ULOP3.LUT UR6, UR14, 0x1, URZ, 0xc0, !UPT ;  /* 0x000000010e067892 */ /* 0x000fc8000f8ec0ff */
[----:B------:R-:W-:-:S03]  /*12b0*/  UISETP.NE.U32.AND UP1, UPT, UR6, 0x1, UPT ;  /* 0x000000010600788c */ /* 0x000fc6000bf25070 */
[----:B------:R-:W-:Y:S08]  /*12c0*/  BRA.U !UP0, `(.L_x_6) ;  /* 0x0000000108987547 */ /* 0x000ff0000b800000 */
[C---:B------:R-:W-:Y:S01]  /*12d0*/  LEA.HI R8, P0, R11.reuse, R6, RZ, 0x1a ;  /* 0x000000060b087211 */ /* 0x040fe2000781d0ff */
[----:B------:R-:W-:-:S03]  /*12e0*/  VIADD R13, R11, 0x1 ;  /* 0x000000010b0d7836 */ /* 0x000fc60000000000 */
[----:B------:R-:W-:Y:S01]  /*12f0*/  LEA R14, P1, R8, R4, 0x3 ;  /* 0x00000004080e7211 */ /* 0x000fe200078218ff */
[----:B------:R-:W-:Y:S01]  /*1300*/  IMAD.X R10, RZ, RZ, R7, P0 ;  /* 0x000000ffff0a7224 */ /* 0x000fe200000e0607 */
[----:B------:R-:W-:-:S04]  /*1310*/  LEA.HI R9, P0, R13, R6, RZ, 0x1a ;  /* 0x000000060d097211 */ /* 0x000fc8000781d0ff */
[----:B------:R-:W-:Y:S01]  /*1320*/  LEA.HI.X R15, R8, R5, R10, 0x3, P1 ;  /* 0x00000005080f7211 */ /* 0x000fe200008f1c0a */
[----:B------:R-:W-:Y:S01]  /*1330*/  IMAD.X R10, RZ, RZ, R7, P0 ;  /* 0x000000ffff0a7224 */ /* 0x000fe200000e0607 */
[----:B------:R-:W-:-:S04]  /*1340*/  LEA R8, P0, R9, R4, 0x3 ;  /* 0x0000000409087211 */ /* 0x000fc800078018ff */
[----:B------:R-:W-:Y:S01]  /*1350*/  LEA.HI.X R9, R9, R5, R10, 0x3, P0 ;  /* 0x0000000509097211 */ /* 0x000fe200000f1c0a */
[----:B------:R-:W2:Y:S05]  /*1360*/  LDG.E.64 R14, desc[UR12][R14.64] ;  /* 0x0000000c0e0e7981 */ /* 0x000eaa000c1e1b00 */
[----:B------:R-:W3:Y:S01]  /*1370*/  LDG.E.64 R8, desc[UR12][R8.64] ;  /* 0x0000000c08087981 */ /* 0x000ee2000c1e1b00 */
[----:B------:R-:W-:-:S04]  /*1380*/  LOP3.LUT R17, R11, 0x3f, RZ, 0xc0, !PT ;  /* 0x0000003f0b117812 */ /* 0x000fc800078ec0ff */
[----:B--2---:R-:W-:Y:S02]  /*1390*/  SHF.R.U64 R10, R14, R17, R15 ;  /* 0x000000110e0a7219 */ /* 0x004fe4000000120f */
[----:B------:R-:W-:Y:S02]  /*13a0*/  LOP3.LUT R17, R13, 0x3f, RZ, 0xc0, !PT ;  /* 0x0000003f0d117812 */ /* 0x000fe400078ec0ff */
[----:B------:R-:W-:Y:S02]  /*13b0*/  LOP3.LUT R12, R10, 0x1, RZ, 0xc0, !PT ;  /* 0x000000010a0c7812 */ /* 0x000fe400078ec0ff */
[----:B---3--:R-:W-:Y:S02]  /*13c0*/  SHF.R.U64 R10, R8, R17, R9 ;  /* 0x00000011080a7219 */ /* 0x008fe40000001209 */
[----:B------:R-:W-:Y:S02]  /*13d0*/  ISETP.NE.U32.AND P0, PT, R12, 0x1, PT ;  /* 0x000000010c00780c */ /* 0x000fe40003f05070 */
[----:B------:R-:W-:-:S02]  /*13e0*/  LOP3.LUT R10, R10, 0x1, RZ, 0xc0, !PT ;  /* 0x000000010a0a7812 */ /* 0x000fc400078ec0ff */
[----:B------:R-:W-:Y:S02]  /*13f0*/  ISETP.NE.U32.AND.EX P1, PT, RZ, RZ, PT, P0 ;  /* 0x000000ffff00720c */ /* 0x000fe40003f25100 */
[----:B------:R-:W-:-:S04]  /*1400*/  ISETP.NE.U32.AND P0, PT, R10, 0x1, PT ;  /* 0x000000010a00780c */ /* 0x000fc80003f05070 */
[----:B------:R-:W-:-:S07]  /*1410*/  ISETP.NE.U32.AND.EX P0, PT, RZ, RZ, PT, P0 ;  /* 0x000000ffff00720c */ /* 0x000fce0003f05100 */
[----:B------:R-:W0:Y:S01]  /*1420*/  @!P1 LDC.64 R14, c[0x0][0x380] ;  /* 0x0000e000ff0e9b82 */ /* 0x000e220000000a00 */
[----:B------:R-:W-:-:S05]  /*1430*/  @!P1 IMAD R17, R0, R11, UR9 ;  /* 0x0000000900119e24 */ /* 0x000fca000f8e020b */
[----:B------:R-:W-:Y:S02]  /*1440*/  @!P0 IMAD R13, R0, R13, UR9 ;  /* 0x00000009000d8e24 */ /* 0x000fe4000f8e020d */
[----:B------:R-:W1:Y:S01]  /*1450*/  @!P0 LDC.64 R8, c[0x0][0x380] ;  /* 0x0000e000ff088b82 */ /* 0x000e620000000a00 */
[----:B0-----:R-:W-:-:S06]  /*1460*/  @!P1 IMAD.WIDE.U32 R14, R17, 0x8, R14 ;  /* 0x00000008110e9825 */ /* 0x001fcc00078e000e */
[----:B------:R-:W2:Y:S01]  /*1470*/  @!P1 LDG.E.64 R14, desc[UR12][R14.64] ;  /* 0x0000000c0e0e9981 */ /* 0x000ea2000c1e1b00 */
[----:B-1----:R-:W-:-:S06]  /*1480*/  @!P0 IMAD.WIDE.U32 R8, R13, 0x8, R8 ;  /* 0x000000080d088825 */ /* 0x002fcc00078e0008 */
[----:B------:R-:W3:Y:S01]  /*1490*/  @!P0 LDG.E.64 R8, desc[UR12][R8.64] ;  /* 0x0000000c08088981 */ /* 0x000ee2000c1e1b00 */
[----:B------:R-:W-:Y:S02]  /*14a0*/  IMAD.MOV.U32 R13, RZ, RZ, RZ ;  /* 0x000000ffff0d7224 */ /* 0x000fe400078e00ff */
[----:B------:R-:W-:Y:S02]  /*14b0*/  IMAD.MOV.U32 R10, RZ, RZ, RZ ;  /* 0x000000ffff0a7224 */ /* 0x000fe400078e00ff */
[----:B------:R-:W-:Y:S01]  /*14c0*/  VIADD R11, R11, 0x2 ;  /* 0x000000020b0b7836 */ /* 0x000fe20000000000 */
[----:B--2---:R-:W-:-:S04]  /*14d0*/  @!P1 SHF.R.U64 R12, R14, UR8, R15 ;  /* 0x000000080e0c9c19 */ /* 0x004fc8000800120f */
[----:B------:R-:W-:Y:S02]  /*14e0*/  @!P1 LOP3.LUT R13, R12, 0x1, RZ, 0xc0, !PT ;  /* 0x000000010c0d9812 */ /* 0x000fe400078ec0ff */
[----:B---3--:R-:W-:-:S03]  /*14f0*/  @!P0 SHF.R.U64 R12, R8, UR8, R9 ;  /* 0x00000008080c8c19 */ /* 0x008fc60008001209 */
[----:B------:R-:W-:Y:S01]  /*1500*/  IMAD.IADD R13, R24, 0x1, R13 ;  /* 0x00000001180d7824 */ /* 0x000fe200078e020d */
[----:B------:R-:W-:-:S05]  /*1510*/  @!P0 LOP3.LUT R10, R12, 0x1, RZ, 0xc0, !PT ;  /* 0x000000010c0a8812 */ /* 0x000fca00078ec0ff */
[----:B------:R-:W-:-:S07]  /*1520*/  IMAD.IADD R24, R13, 0x1, R10 ;  /* 0x000000010d187824 */ /* 0x000fce00078e020a */
.L_x_6:
[----:B------:R-:W-:Y:S05]  /*1530*/  BRA.U UP1, `(.L_x_2) ;  /* 0x0000000101547547 */ /* 0x000fea000b800000 */
[----:B------:R-:W-:-:S05]  /*1540*/  LEA.HI R6, P0, R11, R6, RZ, 0x1a ;  /* 0x000000060b067211 */ /* 0x000fca000781d0ff */
[----:B------:R-:W-:Y:S01]  /*1550*/  IMAD.X R7, RZ, RZ, R7, P0 ;  /* 0x000000ffff077224 */ /* 0x000fe200000e0607 */
[----:B------:R-:W-:-:S04]  /*1560*/  LEA R4, P0, R6, R4, 0x3 ;  /* 0x0000000406047211 */ /* 0x000fc800078018ff */
[----:B------:R-:W-:-:S06]  /*1570*/  LEA.HI.X R5, R6, R5, R7, 0x3, P0 ;  /* 0x0000000506057211 */ /* 0x000fcc00000f1c07 */
[----:B------:R-:W2:Y:S01]  /*1580*/  LDG.E.64 R4, desc[UR12][R4.64] ;  /* 0x0000000c04047981 */ /* 0x000ea2000c1e1b00 */
[----:B------:R-:W-:Y:S01]  /*1590*/  LOP3.LUT R7, R11, 0x3f, RZ, 0xc0, !PT ;  /* 0x0000003f0b077812 */ /* 0x000fe200078ec0ff */
[----:B------:R-:W-:Y:S03]  /*15a0*/  BSSY.RECONVERGENT B2, `(.L_x_7) ;  /* 0x000000d000027945 */ /* 0x000fe60003800200 */
[----:B--2---:R-:W-:Y:S01]  /*15b0*/  SHF.R.U64 R6, R4, R7, R5 ;  /* 0x0000000704067219 */ /* 0x004fe20000001205 */
[----:B------:R-:W-:-:S03]  /*15c0*/  IMAD.MOV.U32 R7, RZ, RZ, RZ ;  /* 0x000000ffff077224 */ /* 0x000fc600078e00ff */
[----:B------:R-:W-:-:S04]  /*15d0*/  LOP3.LUT R6, R6, 0x1, RZ, 0xc0, !PT ;  /* 0x0000000106067812 */ /* 0x000fc800078ec0ff */
[----:B------:R-:W-:-:S04]  /*15e0*/  ISETP.NE.U32.AND P0, PT, R6, 0x1, PT ;  /* 0x000000010600780c */ /* 0x000fc80003f05070 */
[----:B------:R-:W-:-:S13]  /*15f0*/  ISETP.NE.U32.AND.EX P0, PT, RZ, RZ, PT, P0 ;  /* 0x000000ffff00720c */ /* 0x000fda0003f05100 */
[----:B------:R-:W-:Y:S05]  /*1600*/  @P0 BRA `(.L_x_8) ;  /* 0x0000000000180947 */ /* 0x000fea0003800000 */
[----:B------:R-:W0:Y:S01]  /*1610*/  LDC.64 R4, c[0x0][0x380] ;  /* 0x0000e000ff047b82 */ /* 0x000e220000000a00 */
[----:B------:R-:W-:-:S04]  /*1620*/  IMAD R11, R0, R11, UR9 ;  /* 0x00000009000b7e24 */ /* 0x000fc8000f8e020b */
[----:B0-----:R-:W-:-:S06]  /*1630*/  IMAD.WIDE.U32 R4, R11, 0x8, R4 ;  /* 0x000000080b047825 */ /* 0x001fcc00078e0004 */
[----:B------:R-:W2:Y:S02]  /*1640*/  LDG.E.64 R4, desc[UR12][R4.64] ;  /* 0x0000000c04047981 */ /* 0x000ea4000c1e1b00 */
[----:B--2---:R-:W-:-:S04]  /*1650*/  SHF.R.U64 R7, R4, UR8, R5 ;  /* 0x0000000804077c19 */ /* 0x004fc80008001205 */
[----:B------:R-:W-:-:S07]  /*1660*/  LOP3.LUT R7, R7, 0x1, RZ, 0xc0, !PT ;  /* 0x0000000107077812 */ /* 0x000fce00078ec0ff */
.L_x_8:
[----:B------:R-:W-:Y:S05]  /*1670*/  BSYNC.RECONVERGENT B2 ;  /* 0x0000000000027941 */ /* 0x000fea0003800200 */
.L_x_7:
[----:B------:R-:W-:-:S07]  /*1680*/  IMAD.IADD R24, R24, 0x1, R7 ;  /* 0x0000000118187824 */ /* 0x000fce00078e0207 */
.L_x_2:
[----:B------:R-:W-:Y:S05]  /*1690*/  BSYNC.RECONVERGENT B1 ;  /* 0x0000000000017941 */ /* 0x000fea0003800200 */
.L_x_1:
[----:B------:R-:W-:-:S05]  /*16a0*/  VIADD R2, R2, 0x1 ;  /* 0x0000000102027836 */ /* 0x000fca0000000000 */
[----:B------:R-:W-:-:S13]  /*16b0*/  ISETP.GE.AND P0, PT, R2, R3, PT ;  /* 0x000000030200720c */ /* 0x000fda0003f06270 */
[----:B------:R-:W-:Y:S05]  /*16c0*/  @!P0 BRA `(.L_x_9) ;  /* 0xffffffe800ec8947 */ /* 0x000fea000383ffff */
[----:B------:R-:W-:Y:S05]  /*16d0*/  BSYNC.RECONVERGENT B0 ;  /* 0x0000000000007941 */ /* 0x000fea0003800200 */
.L_x_0:
[----:B------:R-:W0:Y:S01]  /*16e0*/  S2R R0, SR_LANEID ;  /* 0x0000000000007919 */ /* 0x000e220000000000 */
[----:B------:R-:W1:Y:S08]  /*16f0*/  REDUX.SUM UR7, R24 ;  /* 0x00000000180773c4 */ /* 0x000e70000000c000 */
[----:B------:R-:W2:Y:S01]  /*1700*/  LDC.64 R2, c[0x0][0x388] ;  /* 0x0000e200ff027b82 */ /* 0x000ea20000000a00 */
[----:B------:R-:W-:-:S02]  /*1710*/  VOTEU.ANY UR6, UPT, PT ;  /* 0x0000000000067886 */ /* 0x000fc400038e0100 */
[----:B------:R-:W-:Y:S01]  /*1720*/  UFLO.U32 UR6, UR6 ;  /* 0x00000006000672bd */ /* 0x000fe200080e0000 */
[----:B-1----:R-:W-:-:S05]  /*1730*/  IMAD.U32 R5, RZ, RZ, UR7 ;  /* 0x00000007ff057e24 */ /* 0x002fca000f8e00ff */
[----:B0-----:R-:W-:-:S13]  /*1740*/  ISETP.EQ.U32.AND P0, PT, R0, UR6, PT ;  /* 0x0000000600007c0c */ /* 0x001fda000bf02070 */
[----:B--2---:R-:W-:Y:S01]  /*1750*/  @P0 REDG.E.ADD.STRONG.GPU desc[UR12][R2.64], R5 ;  /* 0x000000050200098e */ /* 0x004fe2000c12e10c */
[----:B------:R-:W-:Y:S05]  /*1760*/  EXIT ;  /* 0x000000000000794d */ /* 0x000fea0003800000 */
.L_x_10:
[----:B------:R-:W-:-:S00]  /*1770*/  BRA `(.L_x_10) ;  /* 0xfffffffc00fc7947 */ /* 0x000fc0000383ffff */
[----:B------:R-:W-:-:S00]  /*1780*/  NOP ;  /* 0x0000000000007918 */ /* 0x000fc00000000000 */
[----:B------:R-:W-:-:S00]  /*1790*/  NOP ;  /* 0x0000000000007918 */ /* 0x000fc00000000000 */
[----:B------:R-:W-:-:S00]  /*17a0*/  NOP ;  /* 0x0000000000007918 */ /* 0x000fc00000000000 */
[----:B------:R-:W-:-:S00]  /*17b0*/  NOP ;  /* 0x0000000000007918 */ /* 0x000fc00000000000 */
[----:B------:R-:W-:-:S00]  /*17c0*/  NOP ;  /* 0x0000000000007918 */ /* 0x000fc00000000000 */
[----:B------:R-:W-:-:S00]  /*17d0*/  NOP ;  /* 0x0000000000007918 */ /* 0x000fc00000000000 */
[----:B------:R-:W-:-:S00]  /*17e0*/  NOP ;  /* 0x0000000000007918 */ /* 0x000fc00000000000 */
[----:B------:R-:W-:-:S00]  /*17f0*/  NOP ;  /* 0x0000000000007918 */ /* 0x000fc00000000000 */
.L_x_11:


//--------------------- .nv.shared.reserved.0     --------------------------
	.section	.nv.shared.reserved.0,"aw",@nobits
	.weak		__nv_reservedSMEM_offset_0_alias
	.size		__nv_reservedSMEM_offset_0_alias, 0, 64
	.other		__nv_reservedSMEM_offset_0_alias,@"STO_CUDA_RESERVED_SHARED STV_DEFAULT"
__nv_reservedSMEM_offset_0_alias:
	.zero		0
	.zero		64


//--------------------- .nv.constant0._Z11countTriNumPyPi --------------------------
	.section	.nv.constant0._Z11countTriNumPyPi,"a",@progbits
	.sectionflags	@""
	.align	4
.nv.constant0._Z11countTriNumPyPi:
	.zero		912


//--------------------- SYMBOLS --------------------------

	.type		.nv.reservedSmem.offset0,@object
	.size		.nv.reservedSmem.offset0,0x4
